	.target	sm_100a

	.elftype	@"ET_EXEC"


//--------------------- .note.nv.tkinfo           --------------------------
	.section	.note.nv.tkinfo,"",@"SHT_NOTE"
	.sectionflags	@"SHF_NOTE_NV_TKINFO"
	.tkinfo
        /*0018*/ 	.word	0x00000002
        /*0030*/ 	.string	""
        /*0030*/ 	.string	"ptxas"
        /*0030*/ 	.string	"Cuda compilation tools, release 13.0, V13.0.88"
        /*0030*/ 	.string	"Build cuda_13.0.r13.0/compiler.36424714_0"
        /*0030*/ 	.string	"-arch sm_100a -m 64 "



//--------------------- .note.nv.cuinfo           --------------------------
	.section	.note.nv.cuinfo,"",@"SHT_NOTE"
	.sectionflags	@"SHF_NOTE_NV_CUINFO"
        /*0018*/ 	.short	0x0002
        /*001a*/ 	.short	0x0064
        /*001c*/ 	.short	0x0082
	.zero		2


//--------------------- .nv.info                  --------------------------
	.section	.nv.info,"",@"SHT_CUDA_INFO"
	.align	4


	//----- nvinfo : EIATTR_REGCOUNT
	.align		4
        /*0000*/ 	.byte	0x04, 0x2f
        /*0002*/ 	.short	(.L_16 - .L_15)
	.align		4
.L_15:
        /*0004*/ 	.word	index@(_ZN7cutlass13device_kernelINS_4gemm6kernel13GemmUniversalIN4cute5tupleIJiiiiEEENS1_10collective13CollectiveMmaINS1_35MainloopSm100TmaUmmaWarpSpecializedILi20ELi2ELi4ENS5_IJNS4_1CILi1EEESB_SB_EEEEENS5_IJNSA_ILi64EEENSA_ILi240EEENSA_ILi32EEEEEENS_12float_e4m3_tENS5_IJlSB_lEEESI_SJ_NS4_8TiledMMAINS4_8MMA_AtomIJNS4_10MMA_TraitsINS4_19SM100_MMA_F8F6F4_SSEJSI_SI_fSE_SF_NS4_17integral_constantINS4_4UMMA5MajorELSQ_0EEESR_NSO_INSP_7ScaleInELSS_0EEEST_EEEEEENS4_6LayoutISC_NS5_IJNSA_ILi0EEESX_SX_EEEEENS5_IJNS4_10UnderscoreES10_S10_EEEEENS4_13SM90_TMA_LOADENS4_14ComposedLayoutINS4_7SwizzleILi1ELi4ELi3EEENS4_18smem_ptr_flag_bitsILi8EEENSW_INS5_IJNSA_ILi8EEESG_EEENS5_IJSG_SB_EEEEEEEvNS4_8identityES13_S1D_vS1E_EENS_8epilogue10collective18CollectiveEpilogueINS1G_23Sm100TmaWarpSpecializedILi1ELi1ELi120ELb0ELb0EEEJSH_NS5_IJNSW_ISE_SB_EENSW_ISF_SB_EEEEESI_SJ_SI_SJ_NS1G_6fusion15FusionCallbacksIS1K_NS1O_17LinearCombinationISI_fSI_fLNS_15FloatRoundStyleE2EEESH_S1N_JEEENS4_5SM1004TMEM4LOAD25SM100_TMEM_LOAD_16dp32b8xES13_NS14_INS15_ILi0ELi4ELi3EEES18_NSW_INS5_IJS19_NSA_ILi16EEEEEENS5_IJS1Z_SB_EEEEEEENS4_39AutoVectorizingCopyWithAssumedAlignmentILi128EEENS4_14SM90_TMA_STOREES23_S25_S25_EEEvvEEEEvNT_6ParamsE)
        /*0008*/ 	.word	0x000000ff


	//----- nvinfo : EIATTR_FRAME_SIZE
	.align		4
.L_16:
        /*000c*/ 	.byte	0x04, 0x11
        /*000e*/ 	.short	(.L_18 - .L_17)
	.align		4
.L_17:
        /*0010*/ 	.word	index@($__internal_2_$__cuda_sm10x_tcgen05_guardrail_trap_unallocated_columns_being_dealloced)
        /*0014*/ 	.word	0x00000038


	//----- nvinfo : EIATTR_FRAME_SIZE
	.align		4
.L_18:
        /*0018*/ 	.byte	0x04, 0x11
        /*001a*/ 	.short	(.L_20 - .L_19)
	.align		4
.L_19:
        /*001c*/ 	.word	index@($__internal_1_$__cuda_sm10x_tcgen05_guardrail_trap_phase_invalid_during_alloc)
        /*0020*/ 	.word	0x00000038


	//----- nvinfo : EIATTR_FRAME_SIZE
	.align		4
.L_20:
        /*0024*/ 	.byte	0x04, 0x11
        /*0026*/ 	.short	(.L_22 - .L_21)
	.align		4
.L_21:
        /*0028*/ 	.word	index@($__internal_0_$__cuda_sm10x_tcgen05_guardrail_trap_col_being_dealloced_not_returned_by_alloc)
        /*002c*/ 	.word	0x00000038


	//----- nvinfo : EIATTR_FRAME_SIZE
	.align		4
.L_22:
        /*0030*/ 	.byte	0x04, 0x11
        /*0032*/ 	.short	(.L_24 - .L_23)
	.align		4
.L_23:
        /*0034*/ 	.word	index@(_ZN7cutlass13device_kernelINS_4gemm6kernel13GemmUniversalIN4cute5tupleIJiiiiEEENS1_10collective13CollectiveMmaINS1_35MainloopSm100TmaUmmaWarpSpecializedILi20ELi2ELi4ENS5_IJNS4_1CILi1EEESB_SB_EEEEENS5_IJNSA_ILi64EEENSA_ILi240EEENSA_ILi32EEEEEENS_12float_e4m3_tENS5_IJlSB_lEEESI_SJ_NS4_8TiledMMAINS4_8MMA_AtomIJNS4_10MMA_TraitsINS4_19SM100_MMA_F8F6F4_SSEJSI_SI_fSE_SF_NS4_17integral_constantINS4_4UMMA5MajorELSQ_0EEESR_NSO_INSP_7ScaleInELSS_0EEEST_EEEEEENS4_6LayoutISC_NS5_IJNSA_ILi0EEESX_SX_EEEEENS5_IJNS4_10UnderscoreES10_S10_EEEEENS4_13SM90_TMA_LOADENS4_14ComposedLayoutINS4_7SwizzleILi1ELi4ELi3EEENS4_18smem_ptr_flag_bitsILi8EEENSW_INS5_IJNSA_ILi8EEESG_EEENS5_IJSG_SB_EEEEEEEvNS4_8identityES13_S1D_vS1E_EENS_8epilogue10collective18CollectiveEpilogueINS1G_23Sm100TmaWarpSpecializedILi1ELi1ELi120ELb0ELb0EEEJSH_NS5_IJNSW_ISE_SB_EENSW_ISF_SB_EEEEESI_SJ_SI_SJ_NS1G_6fusion15FusionCallbacksIS1K_NS1O_17LinearCombinationISI_fSI_fLNS_15FloatRoundStyleE2EEESH_S1N_JEEENS4_5SM1004TMEM4LOAD25SM100_TMEM_LOAD_16dp32b8xES13_NS14_INS15_ILi0ELi4ELi3EEES18_NSW_INS5_IJS19_NSA_ILi16EEEEEENS5_IJS1Z_SB_EEEEEEENS4_39AutoVectorizingCopyWithAssumedAlignmentILi128EEENS4_14SM90_TMA_STOREES23_S25_S25_EEEvvEEEEvNT_6ParamsE)
        /*0038*/ 	.word	0x00000038


	//----- nvinfo : EIATTR_MIN_STACK_SIZE
	.align		4
.L_24:
        /*003c*/ 	.byte	0x04, 0x12
        /*003e*/ 	.short	(.L_26 - .L_25)
	.align		4
.L_25:
        /*0040*/ 	.word	index@(_ZN7cutlass13device_kernelINS_4gemm6kernel13GemmUniversalIN4cute5tupleIJiiiiEEENS1_10collective13CollectiveMmaINS1_35MainloopSm100TmaUmmaWarpSpecializedILi20ELi2ELi4ENS5_IJNS4_1CILi1EEESB_SB_EEEEENS5_IJNSA_ILi64EEENSA_ILi240EEENSA_ILi32EEEEEENS_12float_e4m3_tENS5_IJlSB_lEEESI_SJ_NS4_8TiledMMAINS4_8MMA_AtomIJNS4_10MMA_TraitsINS4_19SM100_MMA_F8F6F4_SSEJSI_SI_fSE_SF_NS4_17integral_constantINS4_4UMMA5MajorELSQ_0EEESR_NSO_INSP_7ScaleInELSS_0EEEST_EEEEEENS4_6LayoutISC_NS5_IJNSA_ILi0EEESX_SX_EEEEENS5_IJNS4_10UnderscoreES10_S10_EEEEENS4_13SM90_TMA_LOADENS4_14ComposedLayoutINS4_7SwizzleILi1ELi4ELi3EEENS4_18smem_ptr_flag_bitsILi8EEENSW_INS5_IJNSA_ILi8EEESG_EEENS5_IJSG_SB_EEEEEEEvNS4_8identityES13_S1D_vS1E_EENS_8epilogue10collective18CollectiveEpilogueINS1G_23Sm100TmaWarpSpecializedILi1ELi1ELi120ELb0ELb0EEEJSH_NS5_IJNSW_ISE_SB_EENSW_ISF_SB_EEEEESI_SJ_SI_SJ_NS1G_6fusion15FusionCallbacksIS1K_NS1O_17LinearCombinationISI_fSI_fLNS_15FloatRoundStyleE2EEESH_S1N_JEEENS4_5SM1004TMEM4LOAD25SM100_TMEM_LOAD_16dp32b8xES13_NS14_INS15_ILi0ELi4ELi3EEES18_NSW_INS5_IJS19_NSA_ILi16EEEEEENS5_IJS1Z_SB_EEEEEEENS4_39AutoVectorizingCopyWithAssumedAlignmentILi128EEENS4_14SM90_TMA_STOREES23_S25_S25_EEEvvEEEEvNT_6ParamsE)
        /*0044*/ 	.word	0x00000038
.L_26:


//--------------------- .nv.compat                --------------------------
	.section	.nv.compat,"",@"SHT_CUDA_COMPAT_INFO"
	.align	4
        /*0000*/ 	.byte	0x02, 0x09, 0x01, 0x00, 0x02, 0x02, 0x02, 0x00, 0x02, 0x05, 0x05, 0x00, 0x03, 0x07, 0x01, 0x01
        /*0010*/ 	.byte	0x02, 0x03, 0x01, 0x00, 0x02, 0x06, 0x01, 0x00, 0x04, 0x0b, 0x08, 0x00, 0x09, 0x00, 0x00, 0x00
        /*0020*/ 	.byte	0x00, 0x00, 0x00, 0x00


//--------------------- .nv.info._ZN7cutlass13device_kernelINS_4gemm6kernel13GemmUniversalIN4cute5tupleIJiiiiEEENS1_10collective13CollectiveMmaINS1_35MainloopSm100TmaUmmaWarpSpecializedILi20ELi2ELi4ENS5_IJNS4_1CILi1EEESB_SB_EEEEENS5_IJNSA_ILi64EEENSA_ILi240EEENSA_ILi32EEEEEENS_12float_e4m3_tENS5_IJlSB_lEEESI_SJ_NS4_8TiledMMAINS4_8MMA_AtomIJNS4_10MMA_TraitsINS4_19SM100_MMA_F8F6F4_SSEJSI_SI_fSE_SF_NS4_17integral_constantINS4_4UMMA5MajorELSQ_0EEESR_NSO_INSP_7ScaleInELSS_0EEEST_EEEEEENS4_6LayoutISC_NS5_IJNSA_ILi0EEESX_SX_EEEEENS5_IJNS4_10UnderscoreES10_S10_EEEEENS4_13SM90_TMA_LOADENS4_14ComposedLayoutINS4_7SwizzleILi1ELi4ELi3EEENS4_18smem_ptr_flag_bitsILi8EEENSW_INS5_IJNSA_ILi8EEESG_EEENS5_IJSG_SB_EEEEEEEvNS4_8identityES13_S1D_vS1E_EENS_8epilogue10collective18CollectiveEpilogueINS1G_23Sm100TmaWarpSpecializedILi1ELi1ELi120ELb0ELb0EEEJSH_NS5_IJNSW_ISE_SB_EENSW_ISF_SB_EEEEESI_SJ_SI_SJ_NS1G_6fusion15FusionCallbacksIS1K_NS1O_17LinearCombinationISI_fSI_fLNS_15FloatRoundStyleE2EEESH_S1N_JEEENS4_5SM1004TMEM4LOAD25SM100_TMEM_LOAD_16dp32b8xES13_NS14_INS15_ILi0ELi4ELi3EEES18_NSW_INS5_IJS19_NSA_ILi16EEEEEENS5_IJS1Z_SB_EEEEEEENS4_39AutoVectorizingCopyWithAssumedAlignmentILi128EEENS4_14SM90_TMA_STOREES23_S25_S25_EEEvvEEEEvNT_6ParamsE --------------------------
	.section	.nv.info._ZN7cutlass13device_kernelINS_4gemm6kernel13GemmUniversalIN4cute5tupleIJiiiiEEENS1_10collective13CollectiveMmaINS1_35MainloopSm100TmaUmmaWarpSpecializedILi20ELi2ELi4ENS5_IJNS4_1CILi1EEESB_SB_EEEEENS5_IJNSA_ILi64EEENSA_ILi240EEENSA_ILi32EEEEEENS_12float_e4m3_tENS5_IJlSB_lEEESI_SJ_NS4_8TiledMMAINS4_8MMA_AtomIJNS4_10MMA_TraitsINS4_19SM100_MMA_F8F6F4_SSEJSI_SI_fSE_SF_NS4_17integral_constantINS4_4UMMA5MajorELSQ_0EEESR_NSO_INSP_7ScaleInELSS_0EEEST_EEEEEENS4_6LayoutISC_NS5_IJNSA_ILi0EEESX_SX_EEEEENS5_IJNS4_10UnderscoreES10_S10_EEEEENS4_13SM90_TMA_LOADENS4_14ComposedLayoutINS4_7SwizzleILi1ELi4ELi3EEENS4_18smem_ptr_flag_bitsILi8EEENSW_INS5_IJNSA_ILi8EEESG_EEENS5_IJSG_SB_EEEEEEEvNS4_8identityES13_S1D_vS1E_EENS_8epilogue10collective18CollectiveEpilogueINS1G_23Sm100TmaWarpSpecializedILi1ELi1ELi120ELb0ELb0EEEJSH_NS5_IJNSW_ISE_SB_EENSW_ISF_SB_EEEEESI_SJ_SI_SJ_NS1G_6fusion15FusionCallbacksIS1K_NS1O_17LinearCombinationISI_fSI_fLNS_15FloatRoundStyleE2EEESH_S1N_JEEENS4_5SM1004TMEM4LOAD25SM100_TMEM_LOAD_16dp32b8xES13_NS14_INS15_ILi0ELi4ELi3EEES18_NSW_INS5_IJS19_NSA_ILi16EEEEEENS5_IJS1Z_SB_EEEEEEENS4_39AutoVectorizingCopyWithAssumedAlignmentILi128EEENS4_14SM90_TMA_STOREES23_S25_S25_EEEvvEEEEvNT_6ParamsE,"",@"SHT_CUDA_INFO"
	.sectionflags	@""
	.align	4


	//----- nvinfo : EIATTR_CUDA_API_VERSION
	.align		4
        /*0000*/ 	.byte	0x04, 0x37
        /*0002*/ 	.short	(.L_28 - .L_27)
.L_27:
        /*0004*/ 	.word	0x00000082


	//----- nvinfo : EIATTR_KPARAM_INFO
	.align		4
.L_28:
        /*0008*/ 	.byte	0x04, 0x17
        /*000a*/ 	.short	(.L_30 - .L_29)
.L_29:
        /*000c*/ 	.word	0x00000000
        /*0010*/ 	.short	0x0000
        /*0012*/ 	.short	0x0000
        /*0014*/ 	.byte	0x00, 0xf0, 0x01, 0x20


	//----- nvinfo : EIATTR_AT_ENTRY_FRAGMENTS
	.align		4
.L_30:
        /*0018*/ 	.byte	0x04, 0x4f
        /*001a*/ 	.short	(.L_32 - .L_31)


	//   ....[0]....
.L_31:
        /*001c*/ 	.word	0x00000006


	//----- nvinfo : EIATTR_RESERVED_SMEM_USED
	.align		4
.L_32:
        /*0020*/ 	.byte	0x01, 0x41
	.zero		2


	//----- nvinfo : EIATTR_SPARSE_MMA_MASK
	.align		4
        /*0024*/ 	.byte	0x03, 0x50
        /*0026*/ 	.short	0x0000


	//----- nvinfo : EIATTR_TCGEN05_1CTA_USED
	.align		4
        /*0028*/ 	.byte	0x01, 0x51
	.zero		2


	//----- nvinfo : EIATTR_MAXREG_COUNT
	.align		4
        /*002c*/ 	.byte	0x03, 0x1b
        /*002e*/ 	.short	0x00ff


	//----- nvinfo : EIATTR_NUM_BARRIERS
	.align		4
        /*0030*/ 	.byte	0x02, 0x4c
        /*0032*/ 	.byte	0x07
	.zero		1


	//----- nvinfo : EIATTR_EXTERNS
	.align		4
        /*0034*/ 	.byte	0x04, 0x0f
        /*0036*/ 	.short	(.L_34 - .L_33)


	//   ....[0]....
	.align		4
.L_33:
        /*0038*/ 	.word	index@(__assertfail)


	//----- nvinfo : EIATTR_ANNOTATIONS
	.align		4
.L_34:
        /*003c*/ 	.byte	0x04, 0x55
        /*003e*/ 	.short	(.L_36 - .L_35)


	//   ....[0]....
.L_35:
        /*0040*/ 	.word	0x00000001
        /*0044*/ 	.byte	0x70, 0x04, 0x00, 0x00, 0x01, 0x00, 0x00, 0x00, 0xa0, 0x11, 0x00, 0x00, 0x01, 0x00, 0x00, 0x00
        /* <DEDUP_REMOVED lines=15> */
        /*0144*/ 	.byte	0x80, 0xaa, 0x00, 0x00, 0x01, 0x00, 0x00, 0x00, 0xb0, 0xaa, 0x00, 0x00


	//----- nvinfo : EIATTR_MERCURY_ISA_VERSION
	.align		4
.L_36:
        /*0150*/ 	.byte	0x03, 0x5f
        /*0152*/ 	.short	0x0101


	//----- nvinfo : EIATTR_INT_WARP_WIDE_INSTR_OFFSETS
	.align		4
        /*0154*/ 	.byte	0x04, 0x31
        /*0156*/ 	.short	(.L_38 - .L_37)


	//   ....[0]....
.L_37:
        /*0158*/ 	.word	0x00004550


	//   ....[1]....
        /*015c*/ 	.word	0x00004580


	//   ....[2]....
        /*0160*/ 	.word	0x000045a0


	//   ....[3]....
        /*0164*/ 	.word	0x000051b0


	//   ....[4]....
        /*0168*/ 	.word	0x00005240


	//   ....[5]....
        /*016c*/ 	.word	0x000052a0


	//   ....[6]....
        /*0170*/ 	.word	0x00005300


	//   ....[7]....
        /*0174*/ 	.word	0x00005360


	//   ....[8]....
        /*0178*/ 	.word	0x000053a0


	//   ....[9]....
        /*017c*/ 	.word	0x00005410


	//   ....[10]....
        /*0180*/ 	.word	0x00005450


	//   ....[11]....
        /*0184*/ 	.word	0x00005470


	//   ....[12]....
        /*0188*/ 	.word	0x000054d0


	//   ....[13]....
        /*018c*/ 	.word	0x00005510


	//   ....[14]....
        /*0190*/ 	.word	0x00005530


	//   ....[15]....
        /*0194*/ 	.word	0x00005590


	//   ....[16]....
        /*0198*/ 	.word	0x000055d0


	//   ....[17]....
        /*019c*/ 	.word	0x00005640


	//   ....[18]....
        /*01a0*/ 	.word	0x00005660


	//----- nvinfo : EIATTR_COOP_GROUP_MASK_REGIDS
	.align		4
.L_38:
        /*01a4*/ 	.byte	0x04, 0x29
        /*01a6*/ 	.short	(.L_40 - .L_39)


	//   ....[0]....
.L_39:
        /*01a8*/ 	.word	0xffffffff


	//   ....[1]....
        /*01ac*/ 	.word	0xffffffff


	//   ....[2]....
        /*01b0*/ 	.word	0xffffffff


	//   ....[3]....
        /*01b4*/ 	.word	0xffffffff


	//   ....[4]....
        /*01b8*/ 	.word	0xffffffff


	//   ....[5]....
        /*01bc*/ 	.word	0xffffffff


	//   ....[6]....
        /*01c0*/ 	.word	0xffffffff


	//   ....[7]....
        /*01c4*/ 	.word	0xffffffff


	//   ....[8]....
        /*01c8*/ 	.word	0xffffffff


	//   ....[9]....
        /*01cc*/ 	.word	0xffffffff


	//   ....[10]....
        /*01d0*/ 	.word	0xffffffff


	//   ....[11]....
        /*01d4*/ 	.word	0xffffffff


	//   ....[12]....
        /*01d8*/ 	.word	0xffffffff


	//----- nvinfo : EIATTR_COOP_GROUP_INSTR_OFFSETS
	.align		4
.L_40:
        /*01dc*/ 	.byte	0x04, 0x28
        /*01de*/ 	.short	(.L_42 - .L_41)


	//   ....[0]....
.L_41:
        /*01e0*/ 	.word	0x00000090


	//   ....[1]....
        /*01e4*/ 	.word	0x00000510


	//   ....[2]....
        /*01e8*/ 	.word	0x000008b0


	//   ....[3]....
        /*01ec*/ 	.word	0x000009f0


	//   ....[4]....
        /*01f0*/ 	.word	0x00000af0


	//   ....[5]....
        /*01f4*/ 	.word	0x00000c60


	//   ....[6]....
        /*01f8*/ 	.word	0x00000e00


	//   ....[7]....
        /*01fc*/ 	.word	0x00002080


	//   ....[8]....
        /*0200*/ 	.word	0x000038b0


	//   ....[9]....
        /*0204*/ 	.word	0x00003ac0


	//   ....[10]....
        /*0208*/ 	.word	0x00003af0


	//   ....[11]....
        /*020c*/ 	.word	0x00004430


	//   ....[12]....
        /*0210*/ 	.word	0x00004660


	//----- nvinfo : EIATTR_VRC_CTA_INIT_COUNT
	.align		4
.L_42:
        /*0214*/ 	.byte	0x02, 0x4a
        /*0216*/ 	.byte	0x80
	.zero		1


	//----- nvinfo : EIATTR_SYSCALL_OFFSETS
	.align		4
        /*0218*/ 	.byte	0x04, 0x46
        /*021a*/ 	.short	(.L_44 - .L_43)


	//   ....[0]....
.L_43:
        /*021c*/ 	.word	0x00006fb0


	//   ....[1]....
        /*0220*/ 	.word	0x00007130


	//   ....[2]....
        /*0224*/ 	.word	0x000072b0


	//   ....[3]....
        /*0228*/ 	.word	0x00007430


	//   ....[4]....
        /*022c*/ 	.word	0x000075b0


	//   ....[5]....
        /*0230*/ 	.word	0x00007730


	//   ....[6]....
        /*0234*/ 	.word	0x000078b0


	//   ....[7]....
        /*0238*/ 	.word	0x00007a30


	//   ....[8]....
        /*023c*/ 	.word	0x00007bb0


	//   ....[9]....
        /*0240*/ 	.word	0x00007d30


	//   ....[10]....
        /*0244*/ 	.word	0x00007eb0


	//   ....[11]....
        /*0248*/ 	.word	0x00008030


	//   ....[12]....
        /*024c*/ 	.word	0x000081b0


	//   ....[13]....
        /*0250*/ 	.word	0x00008330


	//   ....[14]....
        /*0254*/ 	.word	0x000084c0


	//----- nvinfo : EIATTR_MBARRIER_INSTR_OFFSETS
	.align		4
.L_44:
        /*0258*/ 	.byte	0x04, 0x39
        /*025a*/ 	.short	(.L_46 - .L_45)


	//   ....[0]....
.L_45:
        /*025c*/ 	.word	0x00000610
        /*0260*/ 	.word	0x000000ff
        /*0264*/ 	.word	0x00000000
        /*0268*/ 	.short	0x0100
        /*026a*/ 	.byte	0x04
	.zero		1


	//   ....[1]....
        /*026c*/ 	.word	0x00000620
        /*0270*/ 	.word	0x000000ff
        /*0274*/ 	.word	0x000000a0
        /*0278*/ 	.short	0x0100
        /*027a*/ 	.byte	0x04
	.zero		1


	//   ....[2]....
        /*027c*/ 	.word	0x00000630
        /*0280*/ 	.word	0x000000ff
        /*0284*/ 	.word	0x00000008
        /*0288*/ 	.short	0x0100
        /*028a*/ 	.byte	0x04
	.zero		1


	//   ....[3]....
        /*028c*/ 	.word	0x00000640
        /*0290*/ 	.word	0x000000ff
        /*0294*/ 	.word	0x000000a8
        /*0298*/ 	.short	0x0100
        /*029a*/ 	.byte	0x04
	.zero		1


	//   ....[4]....
        /*029c*/ 	.word	0x00000650
        /*02a0*/ 	.word	0x000000ff
        /*02a4*/ 	.word	0x00000010
        /*02a8*/ 	.short	0x0100
        /*02aa*/ 	.byte	0x04
	.zero		1


	//   ....[5]....
        /*02ac*/ 	.word	0x00000660
        /*02b0*/ 	.word	0x000000ff
        /*02b4*/ 	.word	0x000000b0
        /*02b8*/ 	.short	0x0100
        /*02ba*/ 	.byte	0x04
	.zero		1


	//   ....[6]....
        /*02bc*/ 	.word	0x00000670
        /*02c0*/ 	.word	0x000000ff
        /*02c4*/ 	.word	0x00000018
        /*02c8*/ 	.short	0x0100
        /*02ca*/ 	.byte	0x04
	.zero		1


	//   ....[7]....
        /*02cc*/ 	.word	0x00000680
        /*02d0*/ 	.word	0x000000ff
        /*02d4*/ 	.word	0x000000b8
        /*02d8*/ 	.short	0x0100
        /*02da*/ 	.byte	0x04
	.zero		1


	//   ....[8]....
        /*02dc*/ 	.word	0x00000690
        /*02e0*/ 	.word	0x000000ff
        /*02e4*/ 	.word	0x00000020
        /*02e8*/ 	.short	0x0100
        /*02ea*/ 	.byte	0x04
	.zero		1


	//   ....[9]....
        /*02ec*/ 	.word	0x000006a0
        /*02f0*/ 	.word	0x000000ff
        /*02f4*/ 	.word	0x000000c0
        /*02f8*/ 	.short	0x0100
        /*02fa*/ 	.byte	0x04
	.zero		1


	//   ....[10]....
        /*02fc*/ 	.word	0x000006b0
        /*0300*/ 	.word	0x000000ff
        /*0304*/ 	.word	0x00000028
        /*0308*/ 	.short	0x0100
        /*030a*/ 	.byte	0x04
	.zero		1


	//   ....[11]....
        /*030c*/ 	.word	0x000006c0
        /*0310*/ 	.word	0x000000ff
        /*0314*/ 	.word	0x000000c8
        /*0318*/ 	.short	0x0100
        /*031a*/ 	.byte	0x04
	.zero		1


	//   ....[12]....
        /*031c*/ 	.word	0x000006d0
        /*0320*/ 	.word	0x000000ff
        /*0324*/ 	.word	0x00000030
        /*0328*/ 	.short	0x0100
        /*032a*/ 	.byte	0x04
	.zero		1


	//   ....[13]....
        /*032c*/ 	.word	0x000006e0
        /*0330*/ 	.word	0x000000ff
        /*0334*/ 	.word	0x000000d0
        /*0338*/ 	.short	0x0100
        /*033a*/ 	.byte	0x04
	.zero		1


	//   ....[14]....
        /*033c*/ 	.word	0x000006f0
        /*0340*/ 	.word	0x000000ff
        /*0344*/ 	.word	0x00000038
        /*0348*/ 	.short	0x0100
        /*034a*/ 	.byte	0x04
	.zero		1


	//   ....[15]....
        /*034c*/ 	.word	0x00000700
        /*0350*/ 	.word	0x000000ff
        /*0354*/ 	.word	0x000000d8
        /*0358*/ 	.short	0x0100
        /*035a*/ 	.byte	0x04
	.zero		1


	//   ....[16]....
        /*035c*/ 	.word	0x00000710
        /*0360*/ 	.word	0x000000ff
        /*0364*/ 	.word	0x00000040
        /*0368*/ 	.short	0x0100
        /*036a*/ 	.byte	0x04
	.zero		1


	//   ....[17]....
        /*036c*/ 	.word	0x00000720
        /*0370*/ 	.word	0x000000ff
        /*0374*/ 	.word	0x000000e0
        /*0378*/ 	.short	0x0100
        /*037a*/ 	.byte	0x04
	.zero		1


	//   ....[18]....
        /*037c*/ 	.word	0x00000730
        /*0380*/ 	.word	0x000000ff
        /*0384*/ 	.word	0x00000048
        /*0388*/ 	.short	0x0100
        /*038a*/ 	.byte	0x04
	.zero		1


	//   ....[19]....
        /*038c*/ 	.word	0x00000740
        /*0390*/ 	.word	0x000000ff
        /*0394*/ 	.word	0x000000e8
        /*0398*/ 	.short	0x0100
        /*039a*/ 	.byte	0x04
	.zero		1


	//   ....[20]....
        /*039c*/ 	.word	0x00000750
        /*03a0*/ 	.word	0x000000ff
        /*03a4*/ 	.word	0x00000050
        /*03a8*/ 	.short	0x0100
        /*03aa*/ 	.byte	0x04
	.zero		1


	//   ....[21]....
        /*03ac*/ 	.word	0x00000760
        /*03b0*/ 	.word	0x000000ff
        /*03b4*/ 	.word	0x000000f0
        /*03b8*/ 	.short	0x0100
        /*03ba*/ 	.byte	0x04
	.zero		1


	//   ....[22]....
        /*03bc*/ 	.word	0x00000770
        /*03c0*/ 	.word	0x000000ff
        /*03c4*/ 	.word	0x00000058
        /*03c8*/ 	.short	0x0100
        /*03ca*/ 	.byte	0x04
	.zero		1


	//   ....[23]....
        /*03cc*/ 	.word	0x00000780
        /*03d0*/ 	.word	0x000000ff
        /*03d4*/ 	.word	0x000000f8
        /*03d8*/ 	.short	0x0100
        /*03da*/ 	.byte	0x04
	.zero		1


	//   ....[24]....
        /*03dc*/ 	.word	0x00000790
        /*03e0*/ 	.word	0x000000ff
        /*03e4*/ 	.word	0x00000060
        /*03e8*/ 	.short	0x0100
        /*03ea*/ 	.byte	0x04
	.zero		1


	//   ....[25]....
        /*03ec*/ 	.word	0x000007a0
        /*03f0*/ 	.word	0x000000ff
        /*03f4*/ 	.word	0x00000100
        /*03f8*/ 	.short	0x0100
        /*03fa*/ 	.byte	0x04
	.zero		1


	//   ....[26]....
        /*03fc*/ 	.word	0x000007b0
        /*0400*/ 	.word	0x000000ff
        /*0404*/ 	.word	0x00000068
        /*0408*/ 	.short	0x0100
        /*040a*/ 	.byte	0x04
	.zero		1


	//   ....[27]....
        /*040c*/ 	.word	0x000007c0
        /*0410*/ 	.word	0x000000ff
        /*0414*/ 	.word	0x00000108
        /*0418*/ 	.short	0x0100
        /*041a*/ 	.byte	0x04
	.zero		1


	//   ....[28]....
        /*041c*/ 	.word	0x000007d0
        /*0420*/ 	.word	0x000000ff
        /*0424*/ 	.word	0x00000070
        /*0428*/ 	.short	0x0100
        /*042a*/ 	.byte	0x04
	.zero		1


	//   ....[29]....
        /*042c*/ 	.word	0x000007e0
        /*0430*/ 	.word	0x000000ff
        /*0434*/ 	.word	0x00000110
        /*0438*/ 	.short	0x0100
        /*043a*/ 	.byte	0x04
	.zero		1


	//   ....[30]....
        /*043c*/ 	.word	0x000007f0
        /*0440*/ 	.word	0x000000ff
        /*0444*/ 	.word	0x00000078
        /*0448*/ 	.short	0x0100
        /*044a*/ 	.byte	0x04
	.zero		1


	//   ....[31]....
        /*044c*/ 	.word	0x00000800
        /*0450*/ 	.word	0x000000ff
        /*0454*/ 	.word	0x00000118
        /*0458*/ 	.short	0x0100
        /*045a*/ 	.byte	0x04
	.zero		1


	//   ....[32]....
        /*045c*/ 	.word	0x00000810
        /*0460*/ 	.word	0x000000ff
        /*0464*/ 	.word	0x00000080
        /*0468*/ 	.short	0x0100
        /*046a*/ 	.byte	0x04
	.zero		1


	//   ....[33]....
        /*046c*/ 	.word	0x00000820
        /*0470*/ 	.word	0x000000ff
        /*0474*/ 	.word	0x00000120
        /*0478*/ 	.short	0x0100
        /*047a*/ 	.byte	0x04
	.zero		1


	//   ....[34]....
        /*047c*/ 	.word	0x00000830
        /*0480*/ 	.word	0x000000ff
        /*0484*/ 	.word	0x00000088
        /*0488*/ 	.short	0x0100
        /*048a*/ 	.byte	0x04
	.zero		1


	//   ....[35]....
        /*048c*/ 	.word	0x00000840
        /*0490*/ 	.word	0x000000ff
        /*0494*/ 	.word	0x00000128
        /*0498*/ 	.short	0x0100
        /*049a*/ 	.byte	0x04
	.zero		1


	//   ....[36]....
        /*049c*/ 	.word	0x00000850
        /*04a0*/ 	.word	0x000000ff
        /*04a4*/ 	.word	0x00000090
        /*04a8*/ 	.short	0x0100
        /*04aa*/ 	.byte	0x04
	.zero		1


	//   ....[37]....
        /*04ac*/ 	.word	0x00000860
        /*04b0*/ 	.word	0x000000ff
        /*04b4*/ 	.word	0x00000130
        /*04b8*/ 	.short	0x0100
        /*04ba*/ 	.byte	0x04
	.zero		1


	//   ....[38]....
        /*04bc*/ 	.word	0x00000870
        /*04c0*/ 	.word	0x000000ff
        /*04c4*/ 	.word	0x00000098
        /*04c8*/ 	.short	0x0100
        /*04ca*/ 	.byte	0x04
	.zero		1


	//   ....[39]....
        /*04cc*/ 	.word	0x00000880
        /*04d0*/ 	.word	0x000000ff
        /*04d4*/ 	.word	0x00000138
        /*04d8*/ 	.short	0x0100
        /*04da*/ 	.byte	0x04
	.zero		1


	//   ....[40]....
        /*04dc*/ 	.word	0x000009c0
        /*04e0*/ 	.word	0x000000ff
        /*04e4*/ 	.word	0x00000140
        /*04e8*/ 	.short	0x0100
        /*04ea*/ 	.byte	0x04
	.zero		1


	//   ....[41]....
        /*04ec*/ 	.word	0x000009d0
        /*04f0*/ 	.word	0x000000ff
        /*04f4*/ 	.word	0x00000148
        /*04f8*/ 	.short	0x0100
        /*04fa*/ 	.byte	0x04
	.zero		1


	//   ....[42]....
        /*04fc*/ 	.word	0x00000ac0
        /*0500*/ 	.word	0x000000ff
        /*0504*/ 	.word	0x00000150
        /*0508*/ 	.short	0x0100
        /*050a*/ 	.byte	0x04
	.zero		1


	//   ....[43]....
        /*050c*/ 	.word	0x00000ad0
        /*0510*/ 	.word	0x000000ff
        /*0514*/ 	.word	0x00000158
        /*0518*/ 	.short	0x0100
        /*051a*/ 	.byte	0x04
	.zero		1


	//   ....[44]....
        /*051c*/ 	.word	0x00000c10
        /*0520*/ 	.word	0x000000ff
        /*0524*/ 	.word	0x00000160
        /*0528*/ 	.short	0x0100
        /*052a*/ 	.byte	0x04
	.zero		1


	//   ....[45]....
        /*052c*/ 	.word	0x00000c20
        /*0530*/ 	.word	0x000000ff
        /*0534*/ 	.word	0x00000170
        /*0538*/ 	.short	0x0100
        /*053a*/ 	.byte	0x04
	.zero		1


	//   ....[46]....
        /*053c*/ 	.word	0x00000c30
        /*0540*/ 	.word	0x000000ff
        /*0544*/ 	.word	0x00000168
        /*0548*/ 	.short	0x0100
        /*054a*/ 	.byte	0x04
	.zero		1


	//   ....[47]....
        /*054c*/ 	.word	0x00000c40
        /*0550*/ 	.word	0x000000ff
        /*0554*/ 	.word	0x00000178
        /*0558*/ 	.short	0x0100
        /*055a*/ 	.byte	0x04
	.zero		1


	//   ....[48]....
        /*055c*/ 	.word	0x00000d70
        /*0560*/ 	.word	0x000000ff
        /*0564*/ 	.word	0x00000180
        /*0568*/ 	.short	0x0100
        /*056a*/ 	.byte	0x04
	.zero		1


	//   ....[49]....
        /*056c*/ 	.word	0x00000d80
        /*0570*/ 	.word	0x000000ff
        /*0574*/ 	.word	0x000001a0
        /*0578*/ 	.short	0x0100
        /*057a*/ 	.byte	0x04
	.zero		1


	//   ....[50]....
        /*057c*/ 	.word	0x00000d90
        /*0580*/ 	.word	0x000000ff
        /*0584*/ 	.word	0x00000188
        /*0588*/ 	.short	0x0100
        /*058a*/ 	.byte	0x04
	.zero		1


	//   ....[51]....
        /*058c*/ 	.word	0x00000da0
        /*0590*/ 	.word	0x000000ff
        /*0594*/ 	.word	0x000001a8
        /*0598*/ 	.short	0x0100
        /*059a*/ 	.byte	0x04
	.zero		1


	//   ....[52]....
        /*059c*/ 	.word	0x00000db0
        /*05a0*/ 	.word	0x000000ff
        /*05a4*/ 	.word	0x00000190
        /*05a8*/ 	.short	0x0100
        /*05aa*/ 	.byte	0x04
	.zero		1


	//   ....[53]....
        /*05ac*/ 	.word	0x00000dc0
        /*05b0*/ 	.word	0x000000ff
        /*05b4*/ 	.word	0x000001b0
        /*05b8*/ 	.short	0x0100
        /*05ba*/ 	.byte	0x04
	.zero		1


	//   ....[54]....
        /*05bc*/ 	.word	0x00000dd0
        /*05c0*/ 	.word	0x000000ff
        /*05c4*/ 	.word	0x00000198
        /*05c8*/ 	.short	0x0100
        /*05ca*/ 	.byte	0x04
	.zero		1


	//   ....[55]....
        /*05cc*/ 	.word	0x00000de0
        /*05d0*/ 	.word	0x000000ff
        /*05d4*/ 	.word	0x000001b8
        /*05d8*/ 	.short	0x0100
        /*05da*/ 	.byte	0x04
	.zero		1


	//   ....[56]....
        /*05dc*/ 	.word	0x00000f10
        /*05e0*/ 	.word	0x000000ff
        /*05e4*/ 	.word	0x000001c0
        /*05e8*/ 	.short	0x0100
        /*05ea*/ 	.byte	0x04
	.zero		1


	//   ....[57]....
        /*05ec*/ 	.word	0x00000f20
        /*05f0*/ 	.word	0x000000ff
        /*05f4*/ 	.word	0x000001d0
        /*05f8*/ 	.short	0x0100
        /*05fa*/ 	.byte	0x04
	.zero		1


	//   ....[58]....
        /*05fc*/ 	.word	0x00000f30
        /*0600*/ 	.word	0x000000ff
        /*0604*/ 	.word	0x000001c8
        /*0608*/ 	.short	0x0100
        /*060a*/ 	.byte	0x04
	.zero		1


	//   ....[59]....
        /*060c*/ 	.word	0x00000f40
        /*0610*/ 	.word	0x000000ff
        /*0614*/ 	.word	0x000001d8
        /*0618*/ 	.short	0x0100
        /*061a*/ 	.byte	0x04
	.zero		1


	//   ....[60]....
        /*061c*/ 	.word	0x00001980
        /*0620*/ 	.word	0x00000002
        /*0624*/ 	.word	0x000001d0
        /*0628*/ 	.short	0x010a
        /*062a*/ 	.byte	0xff
	.zero		1


	//   ....[61]....
        /*062c*/ 	.word	0x000019a0
        /*0630*/ 	.word	0x00000002
        /*0634*/ 	.word	0x000001c0
        /*0638*/ 	.short	0x0101
        /*063a*/ 	.byte	0xff
	.zero		1


	//   ....[62]....
        /*063c*/ 	.word	0x00001a80
        /*0640*/ 	.word	0x000000ff
        /*0644*/ 	.word	0x000000a0
        /*0648*/ 	.short	0x010a
        /*064a*/ 	.byte	0x06
	.zero		1


	//   ....[63]....
        /*064c*/ 	.word	0x00001b20
        /*0650*/ 	.word	0x000000ff
        /*0654*/ 	.word	0x000000a0
        /*0658*/ 	.short	0x010a
        /*065a*/ 	.byte	0x21
	.zero		1


	//   ....[64]....
        /*065c*/ 	.word	0x00001c70
        /*0660*/ 	.word	0x000000ff
        /*0664*/ 	.word	0x000000a0
        /*0668*/ 	.short	0x010a
        /*066a*/ 	.byte	0x08
	.zero		1


	//   ....[65]....
        /*066c*/ 	.word	0x00001d80
        /*0670*/ 	.word	0x000000ff
        /*0674*/ 	.word	0x00000158
        /*0678*/ 	.short	0x0101
        /*067a*/ 	.byte	0x04
	.zero		1


	//   ....[66]....
        /*067c*/ 	.word	0x00001da0
        /*0680*/ 	.word	0x000000ff
        /*0684*/ 	.word	0x000000a0
        /*0688*/ 	.short	0x010a
        /*068a*/ 	.byte	0x06
	.zero		1


	//   ....[67]....
        /*068c*/ 	.word	0x00001e20
        /*0690*/ 	.word	0x000000ff
        /*0694*/ 	.word	0x000000a0
        /*0698*/ 	.short	0x010a
        /*069a*/ 	.byte	0x11
	.zero		1


	//   ....[68]....
        /*069c*/ 	.word	0x00001f70
        /*06a0*/ 	.word	0x000000ff
        /*06a4*/ 	.word	0x000000a0
        /*06a8*/ 	.short	0x010a
        /*06aa*/ 	.byte	0x08
	.zero		1


	//   ....[69]....
        /*06ac*/ 	.word	0x000020b0
        /*06b0*/ 	.word	0x00000003
        /*06b4*/ 	.word	0x00000160
        /*06b8*/ 	.short	0x010a
        /*06ba*/ 	.byte	0xff
	.zero		1


	//   ....[70]....
        /*06bc*/ 	.word	0x00002200
        /*06c0*/ 	.word	0x00000002
        /*06c4*/ 	.word	0x00000000
        /*06c8*/ 	.short	0x0101
        /*06ca*/ 	.byte	0xff
	.zero		1


	//   ....[71]....
        /*06cc*/ 	.word	0x00002800
        /*06d0*/ 	.word	0x000000ff
        /*06d4*/ 	.word	0x00000000
        /*06d8*/ 	.short	0x010a
        /*06da*/ 	.byte	0x04
	.zero		1


	//   ....[72]....
        /*06dc*/ 	.word	0x00002890
        /*06e0*/ 	.word	0x000000ff
        /*06e4*/ 	.word	0x00000000
        /*06e8*/ 	.short	0x010a
        /*06ea*/ 	.byte	0x05
	.zero		1


	//   ....[73]....
        /*06ec*/ 	.word	0x00002920
        /*06f0*/ 	.word	0x000000ff
        /*06f4*/ 	.word	0x00000000
        /*06f8*/ 	.short	0x010a
        /*06fa*/ 	.byte	0x05
	.zero		1


	//   ....[74]....
        /*06fc*/ 	.word	0x000029b0
        /*0700*/ 	.word	0x000000ff
        /*0704*/ 	.word	0x00000000
        /*0708*/ 	.short	0x010a
        /*070a*/ 	.byte	0x05
	.zero		1


	//   ....[75]....
        /*070c*/ 	.word	0x00002a40
        /*0710*/ 	.word	0x000000ff
        /*0714*/ 	.word	0x00000000
        /*0718*/ 	.short	0x010a
        /*071a*/ 	.byte	0x05
	.zero		1


	//   ....[76]....
        /*071c*/ 	.word	0x00002ad0
        /*0720*/ 	.word	0x000000ff
        /*0724*/ 	.word	0x00000000
        /*0728*/ 	.short	0x010a
        /*072a*/ 	.byte	0x05
	.zero		1


	//   ....[77]....
        /*072c*/ 	.word	0x00002b60
        /*0730*/ 	.word	0x000000ff
        /*0734*/ 	.word	0x00000000
        /*0738*/ 	.short	0x010a
        /*073a*/ 	.byte	0x05
	.zero		1


	//   ....[78]....
        /*073c*/ 	.word	0x00002bf0
        /*0740*/ 	.word	0x000000ff
        /*0744*/ 	.word	0x00000000
        /*0748*/ 	.short	0x010a
        /*074a*/ 	.byte	0x05
	.zero		1


	//   ....[79]....
        /*074c*/ 	.word	0x00002c80
        /*0750*/ 	.word	0x000000ff
        /*0754*/ 	.word	0x00000000
        /*0758*/ 	.short	0x010a
        /*075a*/ 	.byte	0x05
	.zero		1


	//   ....[80]....
        /*075c*/ 	.word	0x00002d10
        /*0760*/ 	.word	0x000000ff
        /*0764*/ 	.word	0x00000000
        /*0768*/ 	.short	0x010a
        /*076a*/ 	.byte	0x05
	.zero		1


	//   ....[81]....
        /*076c*/ 	.word	0x00002da0
        /*0770*/ 	.word	0x000000ff
        /*0774*/ 	.word	0x00000000
        /*0778*/ 	.short	0x010a
        /*077a*/ 	.byte	0x05
	.zero		1


	//   ....[82]....
        /*077c*/ 	.word	0x00002e30
        /*0780*/ 	.word	0x000000ff
        /*0784*/ 	.word	0x00000000
        /*0788*/ 	.short	0x010a
        /*078a*/ 	.byte	0x05
	.zero		1


	//   ....[83]....
        /*078c*/ 	.word	0x00002ec0
        /*0790*/ 	.word	0x000000ff
        /*0794*/ 	.word	0x00000000
        /*0798*/ 	.short	0x010a
        /*079a*/ 	.byte	0x05
	.zero		1


	//   ....[84]....
        /*079c*/ 	.word	0x00002f50
        /*07a0*/ 	.word	0x000000ff
        /*07a4*/ 	.word	0x00000000
        /*07a8*/ 	.short	0x010a
        /*07aa*/ 	.byte	0x05
	.zero		1


	//   ....[85]....
        /*07ac*/ 	.word	0x00002fe0
        /*07b0*/ 	.word	0x000000ff
        /*07b4*/ 	.word	0x00000000
        /*07b8*/ 	.short	0x010a
        /*07ba*/ 	.byte	0x05
	.zero		1


	//   ....[86]....
        /*07bc*/ 	.word	0x00003070
        /*07c0*/ 	.word	0x000000ff
        /*07c4*/ 	.word	0x00000000
        /*07c8*/ 	.short	0x010a
        /*07ca*/ 	.byte	0x05
	.zero		1


	//   ....[87]....
        /*07cc*/ 	.word	0x00003100
        /*07d0*/ 	.word	0x000000ff
        /*07d4*/ 	.word	0x00000000
        /*07d8*/ 	.short	0x010a
        /*07da*/ 	.byte	0x05
	.zero		1


	//   ....[88]....
        /*07dc*/ 	.word	0x00003190
        /*07e0*/ 	.word	0x000000ff
        /*07e4*/ 	.word	0x00000000
        /*07e8*/ 	.short	0x010a
        /*07ea*/ 	.byte	0x05
	.zero		1


	//   ....[89]....
        /*07ec*/ 	.word	0x00003220
        /*07f0*/ 	.word	0x000000ff
        /*07f4*/ 	.word	0x00000000
        /*07f8*/ 	.short	0x010a
        /*07fa*/ 	.byte	0x05
	.zero		1


	//   ....[90]....
        /*07fc*/ 	.word	0x000032c0
        /*0800*/ 	.word	0x00000000
        /*0804*/ 	.word	0x00000000
        /*0808*/ 	.short	0x010a
        /*080a*/ 	.byte	0xff
	.zero		1


	//   ....[91]....
        /*080c*/ 	.word	0x00003400
        /*0810*/ 	.word	0x00000000
        /*0814*/ 	.word	0x000001c0
        /*0818*/ 	.short	0x010a
        /*081a*/ 	.byte	0xff
	.zero		1


	//   ....[92]....
        /*081c*/ 	.word	0x00003470
        /*0820*/ 	.word	0x00000000
        /*0824*/ 	.word	0x00000000
        /*0828*/ 	.short	0x0101
        /*082a*/ 	.byte	0xff
	.zero		1


	//   ....[93]....
        /*082c*/ 	.word	0x00003480
        /*0830*/ 	.word	0x000000ff
        /*0834*/ 	.word	0x00000170
        /*0838*/ 	.short	0x010a
        /*083a*/ 	.byte	0x04
	.zero		1


	//   ....[94]....
        /*083c*/ 	.word	0x000035a0
        /*0840*/ 	.word	0x00000000
        /*0844*/ 	.word	0x00000160
        /*0848*/ 	.short	0x010a
        /*084a*/ 	.byte	0xff
	.zero		1


	//   ....[95]....
        /*084c*/ 	.word	0x00003690
        /*0850*/ 	.word	0x00000000
        /*0854*/ 	.word	0x00000000
        /*0858*/ 	.short	0x0101
        /*085a*/ 	.byte	0xff
	.zero		1


	//   ....[96]....
        /*085c*/ 	.word	0x00003740
        /*0860*/ 	.word	0x000000ff
        /*0864*/ 	.word	0x00000170
        /*0868*/ 	.short	0x0106
        /*086a*/ 	.byte	0x04
	.zero		1


	//   ....[97]....
        /*086c*/ 	.word	0x00003760
        /*0870*/ 	.word	0x000000ff
        /*0874*/ 	.word	0x00000170
        /*0878*/ 	.short	0x010a
        /*087a*/ 	.byte	0x04
	.zero		1


	//   ....[98]....
        /*087c*/ 	.word	0x000037f0
        /*0880*/ 	.word	0x000000ff
        /*0884*/ 	.word	0x00000170
        /*0888*/ 	.short	0x0106
        /*088a*/ 	.byte	0x07
	.zero		1


	//   ....[99]....
        /*088c*/ 	.word	0x00003830
        /*0890*/ 	.word	0x00000000
        /*0894*/ 	.word	0x00000170
        /*0898*/ 	.short	0x010a
        /*089a*/ 	.byte	0xff
	.zero		1


	//   ....[100]....
        /*089c*/ 	.word	0x00003d20
        /*08a0*/ 	.word	0x00000003
        /*08a4*/ 	.word	0x00000160
        /*08a8*/ 	.short	0x010a
        /*08aa*/ 	.byte	0xff
	.zero		1


	//   ....[101]....
        /*08ac*/ 	.word	0x00003e20
        /*08b0*/ 	.word	0x00000005
        /*08b4*/ 	.word	0x00000000
        /*08b8*/ 	.short	0x0101
        /*08ba*/ 	.byte	0xff
	.zero		1


	//   ....[102]....
        /*08bc*/ 	.word	0x00003e30
        /*08c0*/ 	.word	0x000000ff
        /*08c4*/ 	.word	0x00000000
        /*08c8*/ 	.short	0x010a
        /*08ca*/ 	.byte	0x05
	.zero		1


	//   ....[103]....
        /*08cc*/ 	.word	0x00003e40
        /*08d0*/ 	.word	0x000000ff
        /*08d4*/ 	.word	0x000001a0
        /*08d8*/ 	.short	0x010a
        /*08da*/ 	.byte	0x12
	.zero		1


	//   ....[104]....
        /*08dc*/ 	.word	0x00003f70
        /*08e0*/ 	.word	0x000000ff
        /*08e4*/ 	.word	0x00000000
        /*08e8*/ 	.short	0x010a
        /*08ea*/ 	.byte	0x07
	.zero		1


	//   ....[105]....
        /*08ec*/ 	.word	0x00004080
        /*08f0*/ 	.word	0x000000ff
        /*08f4*/ 	.word	0x00000000
        /*08f8*/ 	.short	0x010a
        /*08fa*/ 	.byte	0x0a
	.zero		1


	//   ....[106]....
        /*08fc*/ 	.word	0x00004260
        /*0900*/ 	.word	0x000000ff
        /*0904*/ 	.word	0x00000000
        /*0908*/ 	.short	0x010a
        /*090a*/ 	.byte	0x04
	.zero		1


	//   ....[107]....
        /*090c*/ 	.word	0x000042f0
        /*0910*/ 	.word	0x000000ff
        /*0914*/ 	.word	0x00000000
        /*0918*/ 	.short	0x010a
        /*091a*/ 	.byte	0x05
	.zero		1


	//   ....[108]....
        /*091c*/ 	.word	0x00004380
        /*0920*/ 	.word	0x000000ff
        /*0924*/ 	.word	0x00000000
        /*0928*/ 	.short	0x010a
        /*092a*/ 	.byte	0x05
	.zero		1


	//   ....[109]....
        /*092c*/ 	.word	0x00004410
        /*0930*/ 	.word	0x000000ff
        /*0934*/ 	.word	0x00000000
        /*0938*/ 	.short	0x010a
        /*093a*/ 	.byte	0x04
	.zero		1


	//   ....[110]....
        /*093c*/ 	.word	0x000048f0
        /*0940*/ 	.word	0x00000002
        /*0944*/ 	.word	0x00000160
        /*0948*/ 	.short	0x010a
        /*094a*/ 	.byte	0xff
	.zero		1


	//   ....[111]....
        /*094c*/ 	.word	0x00004a60
        /*0950*/ 	.word	0x00000000
        /*0954*/ 	.word	0x00000000
        /*0958*/ 	.short	0x0101
        /*095a*/ 	.byte	0xff
	.zero		1


	//   ....[112]....
        /*095c*/ 	.word	0x00004f20
        /*0960*/ 	.word	0x000000ff
        /*0964*/ 	.word	0x00000158
        /*0968*/ 	.short	0x010a
        /*096a*/ 	.byte	0x1d
	.zero		1


	//   ....[113]....
        /*096c*/ 	.word	0x000050c0
        /*0970*/ 	.word	0x000000ff
        /*0974*/ 	.word	0x00000148
        /*0978*/ 	.short	0x010a
        /*097a*/ 	.byte	0x1d
	.zero		1


	//   ....[114]....
        /*097c*/ 	.word	0x00005680
        /*0980*/ 	.word	0x000000ff
        /*0984*/ 	.word	0x00000140
        /*0988*/ 	.short	0x010b
        /*098a*/ 	.byte	0x1d
	.zero		1


	//   ....[115]....
        /*098c*/ 	.word	0x00005690
        /*0990*/ 	.word	0x000000ff
        /*0994*/ 	.word	0x00000000
        /*0998*/ 	.short	0x0101
        /*099a*/ 	.byte	0x2f
	.zero		1


	//   ....[116]....
        /*099c*/ 	.word	0x00005730
        /*09a0*/ 	.word	0x00000002
        /*09a4*/ 	.word	0x00000148
        /*09a8*/ 	.short	0x010a
        /*09aa*/ 	.byte	0xff
	.zero		1


	//   ....[117]....
        /*09ac*/ 	.word	0x00005b10
        /*09b0*/ 	.word	0x000000ff
        /*09b4*/ 	.word	0x00000160
        /*09b8*/ 	.short	0x010a
        /*09ba*/ 	.byte	0x04
	.zero		1


	//   ....[118]....
        /*09bc*/ 	.word	0x00005be0
        /*09c0*/ 	.word	0x000000ff
        /*09c4*/ 	.word	0x00000000
        /*09c8*/ 	.short	0x0101
        /*09ca*/ 	.byte	0x04
	.zero		1


	//   ....[119]....
        /*09cc*/ 	.word	0x00006870
        /*09d0*/ 	.word	0x000000ff
        /*09d4*/ 	.word	0x00000140
        /*09d8*/ 	.short	0x010a
        /*09da*/ 	.byte	0x2e
	.zero		1


	//   ....[120]....
        /*09dc*/ 	.word	0x000068a0
        /*09e0*/ 	.word	0x000000ff
        /*09e4*/ 	.word	0x00000180
        /*09e8*/ 	.short	0x010a
        /*09ea*/ 	.byte	0x2f
	.zero		1


	//   ....[121]....
        /*09ec*/ 	.word	0x00006960
        /*09f0*/ 	.word	0x000000ff
        /*09f4*/ 	.word	0x00000140
        /*09f8*/ 	.short	0x010a
        /*09fa*/ 	.byte	0x2e
	.zero		1


	//   ....[122]....
        /*09fc*/ 	.word	0x00006da0
        /*0a00*/ 	.word	0x000000ff
        /*0a04*/ 	.word	0x00000000
        /*0a08*/ 	.short	0x0101
        /*0a0a*/ 	.byte	0x04
	.zero		1


	//   ....[123]....
        /*0a0c*/ 	.word	0x00006dc0
        /*0a10*/ 	.word	0x000000ff
        /*0a14*/ 	.word	0x00000180
        /*0a18*/ 	.short	0x010a
        /*0a1a*/ 	.byte	0x2f
	.zero		1


	//   ....[124]....
        /*0a1c*/ 	.word	0x00009ee0
        /*0a20*/ 	.word	0x000000ff
        /*0a24*/ 	.word	0x00000000
        /*0a28*/ 	.short	0x0101
        /*0a2a*/ 	.byte	0x04
	.zero		1


	//   ....[125]....
        /*0a2c*/ 	.word	0x0000ac50
        /*0a30*/ 	.word	0x00000002
        /*0a34*/ 	.word	0x000001d0
        /*0a38*/ 	.short	0x010a
        /*0a3a*/ 	.byte	0xff
	.zero		1


	//   ....[126]....
        /*0a3c*/ 	.word	0x0000acb0
        /*0a40*/ 	.word	0x00000004
        /*0a44*/ 	.word	0x000000a0
        /*0a48*/ 	.short	0x010a
        /*0a4a*/ 	.byte	0xff
	.zero		1


	//   ....[127]....
        /*0a4c*/ 	.word	0x0000ad10
        /*0a50*/ 	.word	0x00000004
        /*0a54*/ 	.word	0x000000a0
        /*0a58*/ 	.short	0x010a
        /*0a5a*/ 	.byte	0xff
	.zero		1


	//   ....[128]....
        /*0a5c*/ 	.word	0x0000ad60
        /*0a60*/ 	.word	0x00000003
        /*0a64*/ 	.word	0x00000160
        /*0a68*/ 	.short	0x010a
        /*0a6a*/ 	.byte	0xff
	.zero		1


	//   ....[129]....
        /*0a6c*/ 	.word	0x0000adc0
        /*0a70*/ 	.word	0x00000003
        /*0a74*/ 	.word	0x00000000
        /*0a78*/ 	.short	0x010a
        /*0a7a*/ 	.byte	0xff
	.zero		1


	//   ....[130]....
        /*0a7c*/ 	.word	0x0000ae20
        /*0a80*/ 	.word	0x00000003
        /*0a84*/ 	.word	0x00000000
        /*0a88*/ 	.short	0x010a
        /*0a8a*/ 	.byte	0xff
	.zero		1


	//   ....[131]....
        /*0a8c*/ 	.word	0x0000ae80
        /*0a90*/ 	.word	0x00000003
        /*0a94*/ 	.word	0x00000000
        /*0a98*/ 	.short	0x010a
        /*0a9a*/ 	.byte	0xff
	.zero		1


	//   ....[132]....
        /*0a9c*/ 	.word	0x0000aee0
        /*0aa0*/ 	.word	0x00000003
        /*0aa4*/ 	.word	0x00000000
        /*0aa8*/ 	.short	0x010a
        /*0aaa*/ 	.byte	0xff
	.zero		1


	//   ....[133]....
        /*0aac*/ 	.word	0x0000af40
        /*0ab0*/ 	.word	0x00000003
        /*0ab4*/ 	.word	0x00000000
        /*0ab8*/ 	.short	0x010a
        /*0aba*/ 	.byte	0xff
	.zero		1


	//   ....[134]....
        /*0abc*/ 	.word	0x0000afa0
        /*0ac0*/ 	.word	0x00000003
        /*0ac4*/ 	.word	0x00000000
        /*0ac8*/ 	.short	0x010a
        /*0aca*/ 	.byte	0xff
	.zero		1


	//   ....[135]....
        /*0acc*/ 	.word	0x0000b000
        /*0ad0*/ 	.word	0x00000003
        /*0ad4*/ 	.word	0x00000000
        /*0ad8*/ 	.short	0x010a
        /*0ada*/ 	.byte	0xff
	.zero		1


	//   ....[136]....
        /*0adc*/ 	.word	0x0000b060
        /*0ae0*/ 	.word	0x00000003
        /*0ae4*/ 	.word	0x00000000
        /*0ae8*/ 	.short	0x010a
        /*0aea*/ 	.byte	0xff
	.zero		1


	//   ....[137]....
        /*0aec*/ 	.word	0x0000b0c0
        /*0af0*/ 	.word	0x00000003
        /*0af4*/ 	.word	0x00000000
        /*0af8*/ 	.short	0x010a
        /*0afa*/ 	.byte	0xff
	.zero		1


	//   ....[138]....
        /*0afc*/ 	.word	0x0000b120
        /*0b00*/ 	.word	0x00000003
        /*0b04*/ 	.word	0x00000000
        /*0b08*/ 	.short	0x010a
        /*0b0a*/ 	.byte	0xff
	.zero		1


	//   ....[139]....
        /*0b0c*/ 	.word	0x0000b180
        /*0b10*/ 	.word	0x00000003
        /*0b14*/ 	.word	0x00000000
        /*0b18*/ 	.short	0x010a
        /*0b1a*/ 	.byte	0xff
	.zero		1


	//   ....[140]....
        /*0b1c*/ 	.word	0x0000b1e0
        /*0b20*/ 	.word	0x00000003
        /*0b24*/ 	.word	0x00000000
        /*0b28*/ 	.short	0x010a
        /*0b2a*/ 	.byte	0xff
	.zero		1


	//   ....[141]....
        /*0b2c*/ 	.word	0x0000b240
        /*0b30*/ 	.word	0x00000003
        /*0b34*/ 	.word	0x00000000
        /*0b38*/ 	.short	0x010a
        /*0b3a*/ 	.byte	0xff
	.zero		1


	//   ....[142]....
        /*0b3c*/ 	.word	0x0000b2a0
        /*0b40*/ 	.word	0x00000003
        /*0b44*/ 	.word	0x00000000
        /*0b48*/ 	.short	0x010a
        /*0b4a*/ 	.byte	0xff
	.zero		1


	//   ....[143]....
        /*0b4c*/ 	.word	0x0000b300
        /*0b50*/ 	.word	0x00000003
        /*0b54*/ 	.word	0x00000000
        /*0b58*/ 	.short	0x010a
        /*0b5a*/ 	.byte	0xff
	.zero		1


	//   ....[144]....
        /*0b5c*/ 	.word	0x0000b360
        /*0b60*/ 	.word	0x00000003
        /*0b64*/ 	.word	0x00000000
        /*0b68*/ 	.short	0x010a
        /*0b6a*/ 	.byte	0xff
	.zero		1


	//   ....[145]....
        /*0b6c*/ 	.word	0x0000b3c0
        /*0b70*/ 	.word	0x00000003
        /*0b74*/ 	.word	0x00000000
        /*0b78*/ 	.short	0x010a
        /*0b7a*/ 	.byte	0xff
	.zero		1


	//   ....[146]....
        /*0b7c*/ 	.word	0x0000b420
        /*0b80*/ 	.word	0x00000003
        /*0b84*/ 	.word	0x00000000
        /*0b88*/ 	.short	0x010a
        /*0b8a*/ 	.byte	0xff
	.zero		1


	//   ....[147]....
        /*0b8c*/ 	.word	0x0000b480
        /*0b90*/ 	.word	0x00000003
        /*0b94*/ 	.word	0x00000000
        /*0b98*/ 	.short	0x010a
        /*0b9a*/ 	.byte	0xff
	.zero		1


	//   ....[148]....
        /*0b9c*/ 	.word	0x0000b4d0
        /*0ba0*/ 	.word	0x00000000
        /*0ba4*/ 	.word	0x000001c0
        /*0ba8*/ 	.short	0x010a
        /*0baa*/ 	.byte	0xff
	.zero		1


	//   ....[149]....
        /*0bac*/ 	.word	0x0000b530
        /*0bb0*/ 	.word	0x00000003
        /*0bb4*/ 	.word	0x00000170
        /*0bb8*/ 	.short	0x010a
        /*0bba*/ 	.byte	0xff
	.zero		1


	//   ....[150]....
        /*0bbc*/ 	.word	0x0000b580
        /*0bc0*/ 	.word	0x00000000
        /*0bc4*/ 	.word	0x00000160
        /*0bc8*/ 	.short	0x010a
        /*0bca*/ 	.byte	0xff
	.zero		1


	//   ....[151]....
        /*0bcc*/ 	.word	0x0000b5e0
        /*0bd0*/ 	.word	0x00000002
        /*0bd4*/ 	.word	0x00000170
        /*0bd8*/ 	.short	0x010a
        /*0bda*/ 	.byte	0xff
	.zero		1


	//   ....[152]....
        /*0bdc*/ 	.word	0x0000b630
        /*0be0*/ 	.word	0x00000003
        /*0be4*/ 	.word	0x00000160
        /*0be8*/ 	.short	0x010a
        /*0bea*/ 	.byte	0xff
	.zero		1


	//   ....[153]....
        /*0bec*/ 	.word	0x0000b690
        /*0bf0*/ 	.word	0x00000004
        /*0bf4*/ 	.word	0x000001a0
        /*0bf8*/ 	.short	0x010a
        /*0bfa*/ 	.byte	0xff
	.zero		1


	//   ....[154]....
        /*0bfc*/ 	.word	0x0000b6f0
        /*0c00*/ 	.word	0x00000003
        /*0c04*/ 	.word	0x00000000
        /*0c08*/ 	.short	0x010a
        /*0c0a*/ 	.byte	0xff
	.zero		1


	//   ....[155]....
        /*0c0c*/ 	.word	0x0000b750
        /*0c10*/ 	.word	0x00000002
        /*0c14*/ 	.word	0x00000000
        /*0c18*/ 	.short	0x010a
        /*0c1a*/ 	.byte	0xff
	.zero		1


	//   ....[156]....
        /*0c1c*/ 	.word	0x0000b7b0
        /*0c20*/ 	.word	0x00000003
        /*0c24*/ 	.word	0x00000000
        /*0c28*/ 	.short	0x010a
        /*0c2a*/ 	.byte	0xff
	.zero		1


	//   ....[157]....
        /*0c2c*/ 	.word	0x0000b810
        /*0c30*/ 	.word	0x00000003
        /*0c34*/ 	.word	0x00000000
        /*0c38*/ 	.short	0x010a
        /*0c3a*/ 	.byte	0xff
	.zero		1


	//   ....[158]....
        /*0c3c*/ 	.word	0x0000b870
        /*0c40*/ 	.word	0x00000002
        /*0c44*/ 	.word	0x00000000
        /*0c48*/ 	.short	0x010a
        /*0c4a*/ 	.byte	0xff
	.zero		1


	//   ....[159]....
        /*0c4c*/ 	.word	0x0000b8c0
        /*0c50*/ 	.word	0x00000002
        /*0c54*/ 	.word	0x00000160
        /*0c58*/ 	.short	0x010a
        /*0c5a*/ 	.byte	0xff
	.zero		1


	//   ....[160]....
        /*0c5c*/ 	.word	0x0000b920
        /*0c60*/ 	.word	0x00000002
        /*0c64*/ 	.word	0x00000158
        /*0c68*/ 	.short	0x010a
        /*0c6a*/ 	.byte	0xff
	.zero		1


	//   ....[161]....
        /*0c6c*/ 	.word	0x0000b980
        /*0c70*/ 	.word	0x00000002
        /*0c74*/ 	.word	0x00000148
        /*0c78*/ 	.short	0x010a
        /*0c7a*/ 	.byte	0xff
	.zero		1


	//   ....[162]....
        /*0c7c*/ 	.word	0x0000b9e0
        /*0c80*/ 	.word	0x00000002
        /*0c84*/ 	.word	0x00000160
        /*0c88*/ 	.short	0x010a
        /*0c8a*/ 	.byte	0xff
	.zero		1


	//   ....[163]....
        /*0c8c*/ 	.word	0x0000ba40
        /*0c90*/ 	.word	0x00000002
        /*0c94*/ 	.word	0x00000140
        /*0c98*/ 	.short	0x010a
        /*0c9a*/ 	.byte	0xff
	.zero		1


	//   ....[164]....
        /*0c9c*/ 	.word	0x0000baa0
        /*0ca0*/ 	.word	0x00000000
        /*0ca4*/ 	.word	0x00000180
        /*0ca8*/ 	.short	0x010a
        /*0caa*/ 	.byte	0xff
	.zero		1


	//----- nvinfo : EIATTR_NUM_MBARRIERS
	.align		4
.L_46:
        /*0cac*/ 	.byte	0x03, 0x38
        /*0cae*/ 	.short	0x003c


	//----- nvinfo : EIATTR_EXIT_INSTR_OFFSETS
	.align		4
        /*0cb0*/ 	.byte	0x04, 0x1c
        /*0cb2*/ 	.short	(.L_48 - .L_47)


	//   ....[0]....
.L_47:
        /*0cb4*/ 	.word	0x000032f0


	//   ....[1]....
        /*0cb8*/ 	.word	0x00003800


	//   ....[2]....
        /*0cbc*/ 	.word	0x00003860


	//   ....[3]....
        /*0cc0*/ 	.word	0x00004670


	//   ....[4]....
        /*0cc4*/ 	.word	0x00005760


	//   ....[5]....
        /*0cc8*/ 	.word	0x000057a0


	//   ....[6]....
        /*0ccc*/ 	.word	0x0000ac40


	//----- nvinfo : EIATTR_MAX_THREADS
	.align		4
.L_48:
        /*0cd0*/ 	.byte	0x04, 0x05
        /*0cd2*/ 	.short	(.L_50 - .L_49)
.L_49:
        /*0cd4*/ 	.word	0x00000100
        /*0cd8*/ 	.word	0x00000001
        /*0cdc*/ 	.word	0x00000001


	//----- nvinfo : EIATTR_CRS_STACK_SIZE
	.align		4
.L_50:
        /*0ce0*/ 	.byte	0x04, 0x1e
        /*0ce2*/ 	.short	(.L_52 - .L_51)
.L_51:
        /*0ce4*/ 	.word	0x00000000


	//----- nvinfo : EIATTR_CBANK_PARAM_SIZE
	.align		4
.L_52:
        /*0ce8*/ 	.byte	0x03, 0x19
        /*0cea*/ 	.short	0x0800


	//----- nvinfo : EIATTR_PARAM_CBANK
	.align		4
        /*0cec*/ 	.byte	0x04, 0x0a
        /*0cee*/ 	.short	(.L_54 - .L_53)
	.align		4
.L_53:
        /*0cf0*/ 	.word	index@(.nv.constant0._ZN7cutlass13device_kernelINS_4gemm6kernel13GemmUniversalIN4cute5tupleIJiiiiEEENS1_10collective13CollectiveMmaINS1_35MainloopSm100TmaUmmaWarpSpecializedILi20ELi2ELi4ENS5_IJNS4_1CILi1EEESB_SB_EEEEENS5_IJNSA_ILi64EEENSA_ILi240EEENSA_ILi32EEEEEENS_12float_e4m3_tENS5_IJlSB_lEEESI_SJ_NS4_8TiledMMAINS4_8MMA_AtomIJNS4_10MMA_TraitsINS4_19SM100_MMA_F8F6F4_SSEJSI_SI_fSE_SF_NS4_17integral_constantINS4_4UMMA5MajorELSQ_0EEESR_NSO_INSP_7ScaleInELSS_0EEEST_EEEEEENS4_6LayoutISC_NS5_IJNSA_ILi0EEESX_SX_EEEEENS5_IJNS4_10UnderscoreES10_S10_EEEEENS4_13SM90_TMA_LOADENS4_14ComposedLayoutINS4_7SwizzleILi1ELi4ELi3EEENS4_18smem_ptr_flag_bitsILi8EEENSW_INS5_IJNSA_ILi8EEESG_EEENS5_IJSG_SB_EEEEEEEvNS4_8identityES13_S1D_vS1E_EENS_8epilogue10collective18CollectiveEpilogueINS1G_23Sm100TmaWarpSpecializedILi1ELi1ELi120ELb0ELb0EEEJSH_NS5_IJNSW_ISE_SB_EENSW_ISF_SB_EEEEESI_SJ_SI_SJ_NS1G_6fusion15FusionCallbacksIS1K_NS1O_17LinearCombinationISI_fSI_fLNS_15FloatRoundStyleE2EEESH_S1N_JEEENS4_5SM1004TMEM4LOAD25SM100_TMEM_LOAD_16dp32b8xES13_NS14_INS15_ILi0ELi4ELi3EEES18_NSW_INS5_IJS19_NSA_ILi16EEEEEENS5_IJS1Z_SB_EEEEEEENS4_39AutoVectorizingCopyWithAssumedAlignmentILi128EEENS4_14SM90_TMA_STOREES23_S25_S25_EEEvvEEEEvNT_6ParamsE)
        /*0cf4*/ 	.short	0x0380
        /*0cf6*/ 	.short	0x0800


	//----- nvinfo : EIATTR_SW_WAR
	.align		4
.L_54:
        /*0cf8*/ 	.byte	0x04, 0x36
        /*0cfa*/ 	.short	(.L_56 - .L_55)
.L_55:
        /*0cfc*/ 	.word	0x00000008
.L_56:


//--------------------- .nv.callgraph             --------------------------
	.section	.nv.callgraph,"",@"SHT_CUDA_CALLGRAPH"
	.align	4
	.sectionentsize	8
	.align		4
        /*0000*/ 	.word	0x00000000
	.align		4
        /*0004*/ 	.word	0xffffffff
	.align		4
        /*0008*/ 	.word	index@(_ZN7cutlass13device_kernelINS_4gemm6kernel13GemmUniversalIN4cute5tupleIJiiiiEEENS1_10collective13CollectiveMmaINS1_35MainloopSm100TmaUmmaWarpSpecializedILi20ELi2ELi4ENS5_IJNS4_1CILi1EEESB_SB_EEEEENS5_IJNSA_ILi64EEENSA_ILi240EEENSA_ILi32EEEEEENS_12float_e4m3_tENS5_IJlSB_lEEESI_SJ_NS4_8TiledMMAINS4_8MMA_AtomIJNS4_10MMA_TraitsINS4_19SM100_MMA_F8F6F4_SSEJSI_SI_fSE_SF_NS4_17integral_constantINS4_4UMMA5MajorELSQ_0EEESR_NSO_INSP_7ScaleInELSS_0EEEST_EEEEEENS4_6LayoutISC_NS5_IJNSA_ILi0EEESX_SX_EEEEENS5_IJNS4_10UnderscoreES10_S10_EEEEENS4_13SM90_TMA_LOADENS4_14ComposedLayoutINS4_7SwizzleILi1ELi4ELi3EEENS4_18smem_ptr_flag_bitsILi8EEENSW_INS5_IJNSA_ILi8EEESG_EEENS5_IJSG_SB_EEEEEEEvNS4_8identityES13_S1D_vS1E_EENS_8epilogue10collective18CollectiveEpilogueINS1G_23Sm100TmaWarpSpecializedILi1ELi1ELi120ELb0ELb0EEEJSH_NS5_IJNSW_ISE_SB_EENSW_ISF_SB_EEEEESI_SJ_SI_SJ_NS1G_6fusion15FusionCallbacksIS1K_NS1O_17LinearCombinationISI_fSI_fLNS_15FloatRoundStyleE2EEESH_S1N_JEEENS4_5SM1004TMEM4LOAD25SM100_TMEM_LOAD_16dp32b8xES13_NS14_INS15_ILi0ELi4ELi3EEES18_NSW_INS5_IJS19_NSA_ILi16EEEEEENS5_IJS1Z_SB_EEEEEEENS4_39AutoVectorizingCopyWithAssumedAlignmentILi128EEENS4_14SM90_TMA_STOREES23_S25_S25_EEEvvEEEEvNT_6ParamsE)
	.align		4
        /*000c*/ 	.word	index@(__assertfail)
	.align		4
        /*0010*/ 	.word	0x00000000
	.align		4
        /*0014*/ 	.word	0xfffffffe
	.align		4
        /*0018*/ 	.word	0x00000000
	.align		4
        /*001c*/ 	.word	0xfffffffd
	.align		4
        /*0020*/ 	.word	0x00000000
	.align		4
        /*0024*/ 	.word	0xfffffffc


//--------------------- .nv.constant4             --------------------------
	.section	.nv.constant4,"a",@progbits
	.align	8
	.align		8
.nv.constant4:
        /*0000*/ 	.dword	__assertfail
	.align		8
        /*0008*/ 	.dword	__unnamed_1
	.align		8
        /*0010*/ 	.dword	_ZN40_INTERNAL_5d1814f9_4_k_cu_b52536f2_248114cuda3std3__45__cpo5beginE
	.align		8
        /*0018*/ 	.dword	_ZN40_INTERNAL_5d1814f9_4_k_cu_b52536f2_248114cuda3std3__45__cpo3endE
	.align		8
        /*0020*/ 	.dword	_ZN40_INTERNAL_5d1814f9_4_k_cu_b52536f2_248114cuda3std3__45__cpo6cbeginE
	.align		8
        /*0028*/ 	.dword	_ZN40_INTERNAL_5d1814f9_4_k_cu_b52536f2_248114cuda3std3__45__cpo4cendE
	.align		8
        /*0030*/ 	.dword	_ZN40_INTERNAL_5d1814f9_4_k_cu_b52536f2_248114cuda3std3__442_GLOBAL__N__5d1814f9_4_k_cu_b52536f2_248116ignoreE
	.align		8
        /*0038*/ 	.dword	_ZN40_INTERNAL_5d1814f9_4_k_cu_b52536f2_248114cuda3std3__419piecewise_constructE
	.align		8
        /*0040*/ 	.dword	_ZN40_INTERNAL_5d1814f9_4_k_cu_b52536f2_248114cuda3std3__48in_placeE
	.align		8
        /*0048*/ 	.dword	_ZN40_INTERNAL_5d1814f9_4_k_cu_b52536f2_248114cuda3std6ranges3__45__cpo4swapE
	.align		8
        /*0050*/ 	.dword	_ZN40_INTERNAL_5d1814f9_4_k_cu_b52536f2_248114cuda3std6ranges3__45__cpo9iter_moveE
	.align		8
        /*0058*/ 	.dword	_ZN40_INTERNAL_5d1814f9_4_k_cu_b52536f2_248114cute7productE
	.align		8
        /*0060*/ 	.dword	_ZN40_INTERNAL_5d1814f9_4_k_cu_b52536f2_248114cute1_E
	.align		8
        /*0068*/ 	.dword	$str$25
	.align		8
        /*0070*/ 	.dword	$str$26


//--------------------- .text._ZN7cutlass13device_kernelINS_4gemm6kernel13GemmUniversalIN4cute5tupleIJiiiiEEENS1_10collective13CollectiveMmaINS1_35MainloopSm100TmaUmmaWarpSpecializedILi20ELi2ELi4ENS5_IJNS4_1CILi1EEESB_SB_EEEEENS5_IJNSA_ILi64EEENSA_ILi240EEENSA_ILi32EEEEEENS_12float_e4m3_tENS5_IJlSB_lEEESI_SJ_NS4_8TiledMMAINS4_8MMA_AtomIJNS4_10MMA_TraitsINS4_19SM100_MMA_F8F6F4_SSEJSI_SI_fSE_SF_NS4_17integral_constantINS4_4UMMA5MajorELSQ_0EEESR_NSO_INSP_7ScaleInELSS_0EEEST_EEEEEENS4_6LayoutISC_NS5_IJNSA_ILi0EEESX_SX_EEEEENS5_IJNS4_10UnderscoreES10_S10_EEEEENS4_13SM90_TMA_LOADENS4_14ComposedLayoutINS4_7SwizzleILi1ELi4ELi3EEENS4_18smem_ptr_flag_bitsILi8EEENSW_INS5_IJNSA_ILi8EEESG_EEENS5_IJSG_SB_EEEEEEEvNS4_8identityES13_S1D_vS1E_EENS_8epilogue10collective18CollectiveEpilogueINS1G_23Sm100TmaWarpSpecializedILi1ELi1ELi120ELb0ELb0EEEJSH_NS5_IJNSW_ISE_SB_EENSW_ISF_SB_EEEEESI_SJ_SI_SJ_NS1G_6fusion15FusionCallbacksIS1K_NS1O_17LinearCombinationISI_fSI_fLNS_15FloatRoundStyleE2EEESH_S1N_JEEENS4_5SM1004TMEM4LOAD25SM100_TMEM_LOAD_16dp32b8xES13_NS14_INS15_ILi0ELi4ELi3EEES18_NSW_INS5_IJS19_NSA_ILi16EEEEEENS5_IJS1Z_SB_EEEEEEENS4_39AutoVectorizingCopyWithAssumedAlignmentILi128EEENS4_14SM90_TMA_STOREES23_S25_S25_EEEvvEEEEvNT_6ParamsE --------------------------
	.section	.text._ZN7cutlass13device_kernelINS_4gemm6kernel13GemmUniversalIN4cute5tupleIJiiiiEEENS1_10collective13CollectiveMmaINS1_35MainloopSm100TmaUmmaWarpSpecializedILi20ELi2ELi4ENS5_IJNS4_1CILi1EEESB_SB_EEEEENS5_IJNSA_ILi64EEENSA_ILi240EEENSA_ILi32EEEEEENS_12float_e4m3_tENS5_IJlSB_lEEESI_SJ_NS4_8TiledMMAINS4_8MMA_AtomIJNS4_10MMA_TraitsINS4_19SM100_MMA_F8F6F4_SSEJSI_SI_fSE_SF_NS4_17integral_constantINS4_4UMMA5MajorELSQ_0EEESR_NSO_INSP_7ScaleInELSS_0EEEST_EEEEEENS4_6LayoutISC_NS5_IJNSA_ILi0EEESX_SX_EEEEENS5_IJNS4_10UnderscoreES10_S10_EEEEENS4_13SM90_TMA_LOADENS4_14ComposedLayoutINS4_7SwizzleILi1ELi4ELi3EEENS4_18smem_ptr_flag_bitsILi8EEENSW_INS5_IJNSA_ILi8EEESG_EEENS5_IJSG_SB_EEEEEEEvNS4_8identityES13_S1D_vS1E_EENS_8epilogue10collective18CollectiveEpilogueINS1G_23Sm100TmaWarpSpecializedILi1ELi1ELi120ELb0ELb0EEEJSH_NS5_IJNSW_ISE_SB_EENSW_ISF_SB_EEEEESI_SJ_SI_SJ_NS1G_6fusion15FusionCallbacksIS1K_NS1O_17LinearCombinationISI_fSI_fLNS_15FloatRoundStyleE2EEESH_S1N_JEEENS4_5SM1004TMEM4LOAD25SM100_TMEM_LOAD_16dp32b8xES13_NS14_INS15_ILi0ELi4ELi3EEES18_NSW_INS5_IJS19_NSA_ILi16EEEEEENS5_IJS1Z_SB_EEEEEEENS4_39AutoVectorizingCopyWithAssumedAlignmentILi128EEENS4_14SM90_TMA_STOREES23_S25_S25_EEEvvEEEEvNT_6ParamsE,"ax",@progbits
	.align	128
.text._ZN7cutlass13device_kernelINS_4gemm6kernel13GemmUniversalIN4cute5tupleIJiiiiEEENS1_10collective13CollectiveMmaINS1_35MainloopSm100TmaUmmaWarpSpecializedILi20ELi2ELi4ENS5_IJNS4_1CILi1EEESB_SB_EEEEENS5_IJNSA_ILi64EEENSA_ILi240EEENSA_ILi32EEEEEENS_12float_e4m3_tENS5_IJlSB_lEEESI_SJ_NS4_8TiledMMAINS4_8MMA_AtomIJNS4_10MMA_TraitsINS4_19SM100_MMA_F8F6F4_SSEJSI_SI_fSE_SF_NS4_17integral_constantINS4_4UMMA5MajorELSQ_0EEESR_NSO_INSP_7ScaleInELSS_0EEEST_EEEEEENS4_6LayoutISC_NS5_IJNSA_ILi0EEESX_SX_EEEEENS5_IJNS4_10UnderscoreES10_S10_EEEEENS4_13SM90_TMA_LOADENS4_14ComposedLayoutINS4_7SwizzleILi1ELi4ELi3EEENS4_18smem_ptr_flag_bitsILi8EEENSW_INS5_IJNSA_ILi8EEESG_EEENS5_IJSG_SB_EEEEEEEvNS4_8identityES13_S1D_vS1E_EENS_8epilogue10collective18CollectiveEpilogueINS1G_23Sm100TmaWarpSpecializedILi1ELi1ELi120ELb0ELb0EEEJSH_NS5_IJNSW_ISE_SB_EENSW_ISF_SB_EEEEESI_SJ_SI_SJ_NS1G_6fusion15FusionCallbacksIS1K_NS1O_17LinearCombinationISI_fSI_fLNS_15FloatRoundStyleE2EEESH_S1N_JEEENS4_5SM1004TMEM4LOAD25SM100_TMEM_LOAD_16dp32b8xES13_NS14_INS15_ILi0ELi4ELi3EEES18_NSW_INS5_IJS19_NSA_ILi16EEEEEENS5_IJS1Z_SB_EEEEEEENS4_39AutoVectorizingCopyWithAssumedAlignmentILi128EEENS4_14SM90_TMA_STOREES23_S25_S25_EEEvvEEEEvNT_6ParamsE:
        .type           _ZN7cutlass13device_kernelINS_4gemm6kernel13GemmUniversalIN4cute5tupleIJiiiiEEENS1_10collective13CollectiveMmaINS1_35MainloopSm100TmaUmmaWarpSpecializedILi20ELi2ELi4ENS5_IJNS4_1CILi1EEESB_SB_EEEEENS5_IJNSA_ILi64EEENSA_ILi240EEENSA_ILi32EEEEEENS_12float_e4m3_tENS5_IJlSB_lEEESI_SJ_NS4_8TiledMMAINS4_8MMA_AtomIJNS4_10MMA_TraitsINS4_19SM100_MMA_F8F6F4_SSEJSI_SI_fSE_SF_NS4_17integral_constantINS4_4UMMA5MajorELSQ_0EEESR_NSO_INSP_7ScaleInELSS_0EEEST_EEEEEENS4_6LayoutISC_NS5_IJNSA_ILi0EEESX_SX_EEEEENS5_IJNS4_10UnderscoreES10_S10_EEEEENS4_13SM90_TMA_LOADENS4_14ComposedLayoutINS4_7SwizzleILi1ELi4ELi3EEENS4_18smem_ptr_flag_bitsILi8EEENSW_INS5_IJNSA_ILi8EEESG_EEENS5_IJSG_SB_EEEEEEEvNS4_8identityES13_S1D_vS1E_EENS_8epilogue10collective18CollectiveEpilogueINS1G_23Sm100TmaWarpSpecializedILi1ELi1ELi120ELb0ELb0EEEJSH_NS5_IJNSW_ISE_SB_EENSW_ISF_SB_EEEEESI_SJ_SI_SJ_NS1G_6fusion15FusionCallbacksIS1K_NS1O_17LinearCombinationISI_fSI_fLNS_15FloatRoundStyleE2EEESH_S1N_JEEENS4_5SM1004TMEM4LOAD25SM100_TMEM_LOAD_16dp32b8xES13_NS14_INS15_ILi0ELi4ELi3EEES18_NSW_INS5_IJS19_NSA_ILi16EEEEEENS5_IJS1Z_SB_EEEEEEENS4_39AutoVectorizingCopyWithAssumedAlignmentILi128EEENS4_14SM90_TMA_STOREES23_S25_S25_EEEvvEEEEvNT_6ParamsE,@function
        .size           _ZN7cutlass13device_kernelINS_4gemm6kernel13GemmUniversalIN4cute5tupleIJiiiiEEENS1_10collective13CollectiveMmaINS1_35MainloopSm100TmaUmmaWarpSpecializedILi20ELi2ELi4ENS5_IJNS4_1CILi1EEESB_SB_EEEEENS5_IJNSA_ILi64EEENSA_ILi240EEENSA_ILi32EEEEEENS_12float_e4m3_tENS5_IJlSB_lEEESI_SJ_NS4_8TiledMMAINS4_8MMA_AtomIJNS4_10MMA_TraitsINS4_19SM100_MMA_F8F6F4_SSEJSI_SI_fSE_SF_NS4_17integral_constantINS4_4UMMA5MajorELSQ_0EEESR_NSO_INSP_7ScaleInELSS_0EEEST_EEEEEENS4_6LayoutISC_NS5_IJNSA_ILi0EEESX_SX_EEEEENS5_IJNS4_10UnderscoreES10_S10_EEEEENS4_13SM90_TMA_LOADENS4_14ComposedLayoutINS4_7SwizzleILi1ELi4ELi3EEENS4_18smem_ptr_flag_bitsILi8EEENSW_INS5_IJNSA_ILi8EEESG_EEENS5_IJSG_SB_EEEEEEEvNS4_8identityES13_S1D_vS1E_EENS_8epilogue10collective18CollectiveEpilogueINS1G_23Sm100TmaWarpSpecializedILi1ELi1ELi120ELb0ELb0EEEJSH_NS5_IJNSW_ISE_SB_EENSW_ISF_SB_EEEEESI_SJ_SI_SJ_NS1G_6fusion15FusionCallbacksIS1K_NS1O_17LinearCombinationISI_fSI_fLNS_15FloatRoundStyleE2EEESH_S1N_JEEENS4_5SM1004TMEM4LOAD25SM100_TMEM_LOAD_16dp32b8xES13_NS14_INS15_ILi0ELi4ELi3EEES18_NSW_INS5_IJS19_NSA_ILi16EEEEEENS5_IJS1Z_SB_EEEEEEENS4_39AutoVectorizingCopyWithAssumedAlignmentILi128EEENS4_14SM90_TMA_STOREES23_S25_S25_EEEvvEEEEvNT_6ParamsE,(.L_x_190 - _ZN7cutlass13device_kernelINS_4gemm6kernel13GemmUniversalIN4cute5tupleIJiiiiEEENS1_10collective13CollectiveMmaINS1_35MainloopSm100TmaUmmaWarpSpecializedILi20ELi2ELi4ENS5_IJNS4_1CILi1EEESB_SB_EEEEENS5_IJNSA_ILi64EEENSA_ILi240EEENSA_ILi32EEEEEENS_12float_e4m3_tENS5_IJlSB_lEEESI_SJ_NS4_8TiledMMAINS4_8MMA_AtomIJNS4_10MMA_TraitsINS4_19SM100_MMA_F8F6F4_SSEJSI_SI_fSE_SF_NS4_17integral_constantINS4_4UMMA5MajorELSQ_0EEESR_NSO_INSP_7ScaleInELSS_0EEEST_EEEEEENS4_6LayoutISC_NS5_IJNSA_ILi0EEESX_SX_EEEEENS5_IJNS4_10UnderscoreES10_S10_EEEEENS4_13SM90_TMA_LOADENS4_14ComposedLayoutINS4_7SwizzleILi1ELi4ELi3EEENS4_18smem_ptr_flag_bitsILi8EEENSW_INS5_IJNSA_ILi8EEESG_EEENS5_IJSG_SB_EEEEEEEvNS4_8identityES13_S1D_vS1E_EENS_8epilogue10collective18CollectiveEpilogueINS1G_23Sm100TmaWarpSpecializedILi1ELi1ELi120ELb0ELb0EEEJSH_NS5_IJNSW_ISE_SB_EENSW_ISF_SB_EEEEESI_SJ_SI_SJ_NS1G_6fusion15FusionCallbacksIS1K_NS1O_17LinearCombinationISI_fSI_fLNS_15FloatRoundStyleE2EEESH_S1N_JEEENS4_5SM1004TMEM4LOAD25SM100_TMEM_LOAD_16dp32b8xES13_NS14_INS15_ILi0ELi4ELi3EEES18_NSW_INS5_IJS19_NSA_ILi16EEEEEENS5_IJS1Z_SB_EEEEEEENS4_39AutoVectorizingCopyWithAssumedAlignmentILi128EEENS4_14SM90_TMA_STOREES23_S25_S25_EEEvvEEEEvNT_6ParamsE)
        .other          _ZN7cutlass13device_kernelINS_4gemm6kernel13GemmUniversalIN4cute5tupleIJiiiiEEENS1_10collective13CollectiveMmaINS1_35MainloopSm100TmaUmmaWarpSpecializedILi20ELi2ELi4ENS5_IJNS4_1CILi1EEESB_SB_EEEEENS5_IJNSA_ILi64EEENSA_ILi240EEENSA_ILi32EEEEEENS_12float_e4m3_tENS5_IJlSB_lEEESI_SJ_NS4_8TiledMMAINS4_8MMA_AtomIJNS4_10MMA_TraitsINS4_19SM100_MMA_F8F6F4_SSEJSI_SI_fSE_SF_NS4_17integral_constantINS4_4UMMA5MajorELSQ_0EEESR_NSO_INSP_7ScaleInELSS_0EEEST_EEEEEENS4_6LayoutISC_NS5_IJNSA_ILi0EEESX_SX_EEEEENS5_IJNS4_10UnderscoreES10_S10_EEEEENS4_13SM90_TMA_LOADENS4_14ComposedLayoutINS4_7SwizzleILi1ELi4ELi3EEENS4_18smem_ptr_flag_bitsILi8EEENSW_INS5_IJNSA_ILi8EEESG_EEENS5_IJSG_SB_EEEEEEEvNS4_8identityES13_S1D_vS1E_EENS_8epilogue10collective18CollectiveEpilogueINS1G_23Sm100TmaWarpSpecializedILi1ELi1ELi120ELb0ELb0EEEJSH_NS5_IJNSW_ISE_SB_EENSW_ISF_SB_EEEEESI_SJ_SI_SJ_NS1G_6fusion15FusionCallbacksIS1K_NS1O_17LinearCombinationISI_fSI_fLNS_15FloatRoundStyleE2EEESH_S1N_JEEENS4_5SM1004TMEM4LOAD25SM100_TMEM_LOAD_16dp32b8xES13_NS14_INS15_ILi0ELi4ELi3EEES18_NSW_INS5_IJS19_NSA_ILi16EEEEEENS5_IJS1Z_SB_EEEEEEENS4_39AutoVectorizingCopyWithAssumedAlignmentILi128EEENS4_14SM90_TMA_STOREES23_S25_S25_EEEvvEEEEvNT_6ParamsE,@"STO_CUDA_ENTRY STV_DEFAULT"
_ZN7cutlass13device_kernelINS_4gemm6kernel13GemmUniversalIN4cute5tupleIJiiiiEEENS1_10collective13CollectiveMmaINS1_35MainloopSm100TmaUmmaWarpSpecializedILi20ELi2ELi4ENS5_IJNS4_1CILi1EEESB_SB_EEEEENS5_IJNSA_ILi64EEENSA_ILi240EEENSA_ILi32EEEEEENS_12float_e4m3_tENS5_IJlSB_lEEESI_SJ_NS4_8TiledMMAINS4_8MMA_AtomIJNS4_10MMA_TraitsINS4_19SM100_MMA_F8F6F4_SSEJSI_SI_fSE_SF_NS4_17integral_constantINS4_4UMMA5MajorELSQ_0EEESR_NSO_INSP_7ScaleInELSS_0EEEST_EEEEEENS4_6LayoutISC_NS5_IJNSA_ILi0EEESX_SX_EEEEENS5_IJNS4_10UnderscoreES10_S10_EEEEENS4_13SM90_TMA_LOADENS4_14ComposedLayoutINS4_7SwizzleILi1ELi4ELi3EEENS4_18smem_ptr_flag_bitsILi8EEENSW_INS5_IJNSA_ILi8EEESG_EEENS5_IJSG_SB_EEEEEEEvNS4_8identityES13_S1D_vS1E_EENS_8epilogue10collective18CollectiveEpilogueINS1G_23Sm100TmaWarpSpecializedILi1ELi1ELi120ELb0ELb0EEEJSH_NS5_IJNSW_ISE_SB_EENSW_ISF_SB_EEEEESI_SJ_SI_SJ_NS1G_6fusion15FusionCallbacksIS1K_NS1O_17LinearCombinationISI_fSI_fLNS_15FloatRoundStyleE2EEESH_S1N_JEEENS4_5SM1004TMEM4LOAD25SM100_TMEM_LOAD_16dp32b8xES13_NS14_INS15_ILi0ELi4ELi3EEES18_NSW_INS5_IJS19_NSA_ILi16EEEEEENS5_IJS1Z_SB_EEEEEEENS4_39AutoVectorizingCopyWithAssumedAlignmentILi128EEENS4_14SM90_TMA_STOREES23_S25_S25_EEEvvEEEEvNT_6ParamsE:
[----:B------:R-:W1:Y:S01]  /*0000*/  LDC R1, c[0x0][0x37c] ;  /* 0x0000df00ff017b82 */ /* 0x000e620000000800 */
[----:B------:R-:W2:Y:S01]  /*0010*/  S2R R6, SR_TID.X ;  /* 0x0000000000067919 */ /* 0x000ea20000002100 */
[----:B------:R-:W3:Y:S01]  /*0020*/  LDCU.64 UR8, c[0x0][0x890] ;  /* 0x00011200ff0877ac */ /* 0x000ee20008000a00 */
[----:B-1----:R-:W-:Y:S01]  /*0030*/  VIADD R1, R1, 0xffffffc8 ;  /* 0xffffffc801017836 */ /* 0x002fe20000000000 */
[----:B------:R-:W-:Y:S02]  /*0040*/  PRMT R245, RZ, 0x7610, R245 ;  /* 0x00007610fff57816 */ /* 0x000fe400000000f5 */
[----:B------:R-:W-:Y:S01]  /*0050*/  ELECT P3, URZ, PT ;  /* 0x0000000000ff782f */ /* 0x000fe20003860000 */
[----:B---3--:R-:W-:-:S04]  /*0060*/  UISETP.NE.U32.AND UP0, UPT, UR8, URZ, UPT ;  /* 0x000000ff0800728c */ /* 0x008fc8000bf05070 */
[----:B------:R-:W-:Y:S01]  /*0070*/  UISETP.NE.AND.EX UP0, UPT, UR9, URZ, UPT, UP0 ;  /* 0x000000ff0900728c */ /* 0x000fe2000bf05300 */
[----:B--2---:R-:W-:-:S05]  /*0080*/  SHF.R.U32.HI R2, RZ, 0x5, R6 ;  /* 0x00000005ff027819 */ /* 0x004fca0000011606 */
[----:B------:R-:W1:Y:S02]  /*0090*/  SHFL.IDX PT, R0, R2, RZ, 0x1f ;  /* 0x00001fff02007589 */ /* 0x000e6400000e0000 */
[----:B-1----:R-:W-:Y:S01]  /*00a0*/  R2UR UR22, R0 ;  /* 0x00000000001672ca */ /* 0x002fe200000e0000 */
[----:B------:R-:W-:-:S14]  /*00b0*/  BRA.U UP0, `(.L_x_0) ;  /* 0x0000000100307547 */ /* 0x000fdc000b800000 */
[----:B------:R-:W1:Y:S02]  /*00c0*/  LDCU.64 UR4, c[0x0][0x888] ;  /* 0x00011100ff0477ac */ /* 0x000e640008000a00 */
[----:B-1----:R-:W-:-:S04]  /*00d0*/  UISETP.NE.U32.AND UP0, UPT, UR4, URZ, UPT ;  /* 0x000000ff0400728c */ /* 0x002fc8000bf05070 */
[----:B------:R-:W-:-:S09]  /*00e0*/  UISETP.NE.AND.EX UP0, UPT, UR5, URZ, UPT, UP0 ;  /* 0x000000ff0500728c */ /* 0x000fd2000bf05300 */
[----:B------:R-:W-:Y:S05]  /*00f0*/  BRA.U !UP0, `(.L_x_1) ;  /* 0x0000000108187547 */ /* 0x000fea000b800000 */
[----:B------:R-:W1:Y:S01]  /*0100*/  LDC.64 R4, c[0x0][0x888] ;  /* 0x00022200ff047b82 */ /* 0x000e620000000a00 */
[----:B------:R-:W1:Y:S02]  /*0110*/  LDCU.64 UR4, c[0x0][0x358] ;  /* 0x00006b00ff0477ac */ /* 0x000e640008000a00 */
[----:B-1----:R-:W2:Y:S01]  /*0120*/  LDG.E R0, desc[UR4][R4.64] ;  /* 0x0000000404007981 */ /* 0x002ea2000c1e1900 */
[----:B------:R-:W-:Y:S01]  /*0130*/  HFMA2 R245, -RZ, RZ, 0, 5.9604644775390625e-08 ;  /* 0x00000001fff57431 */ /* 0x000fe200000001ff */
[----:B--2---:R-:W-:Y:S01]  /*0140*/  R2UR UR45, R0 ;  /* 0x00000000002d72ca */ /* 0x004fe200000e0000 */
[----:B------:R-:W-:Y:S05]  /*0150*/  BRA `(.L_x_0) ;  /* 0x0000000000087947 */ /* 0x000fea0003800000 */
.L_x_1:
[----:B------:R-:W-:Y:S01]  /*0160*/  HFMA2 R245, -RZ, RZ, 0, 5.9604644775390625e-08 ;  /* 0x00000001fff57431 */ /* 0x000fe200000001ff */
[----:B------:R-:W1:Y:S02]  /*0170*/  LDCU UR45, c[0x0][0x880] ;  /* 0x00011000ff2d77ac */ /* 0x000e640008000800 */
.L_x_0:
[----:B------:R-:W2:Y:S02]  /*0180*/  LDCU.64 UR4, c[0x0][0x8b0] ;  /* 0x00011600ff0477ac */ /* 0x000ea40008000a00 */
[----:B--2---:R-:W-:-:S04]  /*0190*/  UISETP.NE.U32.AND UP0, UPT, UR4, URZ, UPT ;  /* 0x000000ff0400728c */ /* 0x004fc8000bf05070 */
[----:B------:R-:W-:-:S09]  /*01a0*/  UISETP.NE.AND.EX UP0, UPT, UR5, URZ, UPT, UP0 ;  /* 0x000000ff0500728c */ /* 0x000fd2000bf05300 */
[----:B------:R-:W-:Y:S05]  /*01b0*/  BRA.U UP0, `(.L_x_2) ;  /* 0x0000000100287547 */ /* 0x000fea000b800000 */
[----:B------:R-:W2:Y:S02]  /*01c0*/  LDCU.64 UR4, c[0x0][0x8a8] ;  /* 0x00011500ff0477ac */ /* 0x000ea40008000a00 */
[----:B--2---:R-:W-:-:S04]  /*01d0*/  UISETP.NE.U32.AND UP0, UPT, UR4, URZ, UPT ;  /* 0x000000ff0400728c */ /* 0x004fc8000bf05070 */
[----:B------:R-:W-:-:S09]  /*01e0*/  UISETP.NE.AND.EX UP0, UPT, UR5, URZ, UPT, UP0 ;  /* 0x000000ff0500728c */ /* 0x000fd2000bf05300 */
[----:B------:R-:W-:Y:S05]  /*01f0*/  BRA.U !UP0, `(.L_x_3) ;  /* 0x0000000108147547 */ /* 0x000fea000b800000 */
[----:B------:R-:W2:Y:S01]  /*0200*/  LDC.64 R4, c[0x0][0x8a8] ;  /* 0x00022a00ff047b82 */ /* 0x000ea20000000a00 */
[----:B------:R-:W2:Y:S02]  /*0210*/  LDCU.64 UR4, c[0x0][0x358] ;  /* 0x00006b00ff0477ac */ /* 0x000ea40008000a00 */
[----:B--2---:R-:W2:Y:S02]  /*0220*/  LDG.E R0, desc[UR4][R4.64] ;  /* 0x0000000404007981 */ /* 0x004ea4000c1e1900 */
[----:B--2---:R-:W-:Y:S01]  /*0230*/  R2UR UR37, R0 ;  /* 0x00000000002572ca */ /* 0x004fe200000e0000 */
[----:B------:R-:W-:Y:S05]  /*0240*/  BRA `(.L_x_2) ;  /* 0x0000000000047947 */ /* 0x000fea0003800000 */
.L_x_3:
[----:B------:R-:W2:Y:S02]  /*0250*/  LDCU UR37, c[0x0][0x8a0] ;  /* 0x00011400ff2577ac */ /* 0x000ea40008000800 */
.L_x_2:
[----:B------:R-:W-:Y:S01]  /*0260*/  IMAD.U32 R4, RZ, RZ, UR22 ;  /* 0x00000016ff047e24 */ /* 0x000fe2000f8e00ff */
[----:B------:R-:W-:Y:S04]  /*0270*/  BSSY.RECONVERGENT B0, `(.L_x_4) ;  /* 0x000000c000007945 */ /* 0x000fe80003800200 */
[C---:B------:R-:W-:Y:S02]  /*0280*/  ISETP.NE.OR P1, PT, R4.reuse, 0x1, !P3 ;  /* 0x000000010400780c */ /* 0x040fe40005f25670 */
[----:B------:R-:W-:-:S11]  /*0290*/  ISETP.NE.OR P0, PT, R4, 0x3, !P3 ;  /* 0x000000030400780c */ /* 0x000fd60005f05670 */
[----:B------:R-:W-:Y:S05]  /*02a0*/  @P1 BRA `(.L_x_5) ;  /* 0x0000000000201947 */ /* 0x000fea0003800000 */
[----:B------:R-:W3:Y:S02]  /*02b0*/  LDCU.64 UR4, c[0x0][0x348] ;  /* 0x00006900ff0477ac */ /* 0x000ee40008000a00 */
[----:B---3--:R-:W-:Y:S02]  /*02c0*/  UIADD3 UR6, UP1, UPT, UR4, 0x80, URZ ;  /* 0x0000008004067890 */ /* 0x008fe4000ff3e0ff */
[----:B------:R-:W-:Y:S02]  /*02d0*/  UIADD3 UR4, UP0, UPT, UR4, 0x180, URZ ;  /* 0x0000018004047890 */ /* 0x000fe4000ff1e0ff */
[----:B------:R-:W-:Y:S02]  /*02e0*/  UIADD3.X UR7, UPT, UPT, URZ, UR5, URZ, UP1, !UPT ;  /* 0x00000005ff077290 */ /* 0x000fe40008ffe4ff */
[----:B------:R-:W-:-:S07]  /*02f0*/  UIADD3.X UR5, UPT, UPT, URZ, UR5, URZ, UP0, !UPT ;  /* 0x00000005ff057290 */ /* 0x000fce00087fe4ff */
[----:B------:R3:W-:Y:S02]  /*0300*/  UTMACCTL.PF [UR6] ;  /* 0x00000000060079b9 */ /* 0x0007e40008040000 */
[----:B------:R3:W-:Y:S02]  /*0310*/  UTMACCTL.PF [UR4] ;  /* 0x00000000040079b9 */ /* 0x0007e40008040000 */
[----:B---3--:R-:W-:Y:S01]  /*0320*/  NOP ;  /* 0x0000000000007918 */ /* 0x008fe20000000000 */
.L_x_5:
[----:B-12---:R-:W-:Y:S05]  /*0330*/  BSYNC.RECONVERGENT B0 ;  /* 0x0000000000007941 */ /* 0x006fea0003800200 */
.L_x_4:
[----:B------:R-:W-:Y:S04]  /*0340*/  BSSY.RECONVERGENT B0, `(.L_x_6) ;  /* 0x000000a000007945 */ /* 0x000fe80003800200 */
[----:B------:R-:W-:Y:S05]  /*0350*/  @P0 BRA `(.L_x_7) ;  /* 0x0000000000200947 */ /* 0x000fea0003800000 */
[----:B------:R-:W1:Y:S02]  /*0360*/  LDCU.64 UR4, c[0x0][0x348] ;  /* 0x00006900ff0477ac */ /* 0x000e640008000a00 */
[----:B-1----:R-:W-:Y:S02]  /*0370*/  UIADD3 UR6, UP1, UPT, UR4, 0x580, URZ ;  /* 0x0000058004067890 */ /* 0x002fe4000ff3e0ff */
[----:B------:R-:W-:Y:S02]  /*0380*/  UIADD3 UR4, UP0, UPT, UR4, 0x680, URZ ;  /* 0x0000068004047890 */ /* 0x000fe4000ff1e0ff */
[----:B------:R-:W-:Y:S02]  /*0390*/  UIADD3.X UR7, UPT, UPT, URZ, UR5, URZ, UP1, !UPT ;  /* 0x00000005ff077290 */ /* 0x000fe40008ffe4ff */
[----:B------:R-:W-:-:S07]  /*03a0*/  UIADD3.X UR5, UPT, UPT, URZ, UR5, URZ, UP0, !UPT ;  /* 0x00000005ff057290 */ /* 0x000fce00087fe4ff */
[----:B------:R1:W-:Y:S02]  /*03b0*/  UTMACCTL.PF [UR6] ;  /* 0x00000000060079b9 */ /* 0x0003e40008040000 */
[----:B------:R1:W-:Y:S02]  /*03c0*/  UTMACCTL.PF [UR4] ;  /* 0x00000000040079b9 */ /* 0x0003e40008040000 */
[----:B-1----:R-:W-:Y:S01]  /*03d0*/  NOP ;  /* 0x0000000000007918 */ /* 0x002fe20000000000 */
.L_x_7:
[----:B------:R-:W-:Y:S05]  /*03e0*/  BSYNC.RECONVERGENT B0 ;  /* 0x0000000000007941 */ /* 0x000fea0003800200 */
.L_x_6:
[----:B------:R-:W1:Y:S01]  /*03f0*/  LDCU.64 UR4, c[0x0][0x888] ;  /* 0x00011100ff0477ac */ /* 0x000e620008000a00 */
[----:B------:R-:W-:Y:S02]  /*0400*/  UISETP.EQ.U32.AND UP1, UPT, UR8, URZ, UPT ;  /* 0x000000ff0800728c */ /* 0x000fe4000bf22070 */
[----:B------:R-:W-:Y:S02]  /*0410*/  UPLOP3.LUT UP3, UPT, UPT, UPT, UPT, 0x80, 0x8 ;  /* 0x000000000008789c */ /* 0x000fe40003f6f070 */
[----:B-1----:R-:W-:-:S04]  /*0420*/  UISETP.NE.U32.AND UP0, UPT, UR4, URZ, UPT ;  /* 0x000000ff0400728c */ /* 0x002fc8000bf05070 */
[----:B------:R-:W-:-:S04]  /*0430*/  UISETP.NE.AND.EX UP2, UPT, UR5, URZ, UPT, UP0 ;  /* 0x000000ff0500728c */ /* 0x000fc8000bf45300 */
[----:B------:R-:W-:-:S04]  /*0440*/  UISETP.EQ.OR.EX UP4, UPT, UR9, URZ, !UP2, UP1 ;  /* 0x000000ff0900728c */ /* 0x000fc8000d782710 */
[----:B------:R-:W-:-:S06]  /*0450*/  UP2UR UR4, UPR, URZ, 0x10 ;  /* 0x00000010ff047883 */ /* 0x000fcc0008000000 */
[----:B------:R-:W-:-:S05]  /*0460*/  MOV R0, UR4 ;  /* 0x0000000400007c02 */ /* 0x000fca0008000f00 */
[----:B------:R1:W-:Y:S01]  /*0470*/  STL [R1+0x8], R0 ;  /* 0x0000080001007387 */ /* 0x0003e20000100800 */
[----:B------:R-:W-:Y:S05]  /*0480*/  BRA.U !UP4, `(.L_x_8) ;  /* 0x000000010c207547 */ /* 0x000fea000b800000 */
[----:B------:R-:W-:Y:S01]  /*0490*/  UISETP.NE.U32.AND UP1, UPT, UR8, URZ, UPT ;  /* 0x000000ff0800728c */ /* 0x000fe2000bf25070 */
[----:B------:R-:W-:Y:S01]  /*04a0*/  FSETP.NEU.AND P0, PT, RZ, UR45, PT ;  /* 0x0000002dff007c0b */ /* 0x000fe2000bf0d000 */
[----:B------:R-:W-:Y:S02]  /*04b0*/  USEL UR4, URZ, 0xffffffff, UP2 ;  /* 0xffffffffff047887 */ /* 0x000fe40009000000 */
[----:B------:R-:W-:-:S10]  /*04c0*/  UISETP.NE.AND.EX UP1, UPT, UR9, URZ, UPT, UP1 ;  /* 0x000000ff0900728c */ /* 0x000fd4000bf25310 */
[----:B------:R-:W-:Y:S01]  /*04d0*/  VOTEU.ANY UP0, P0 ;  /* 0x0000000000ff7886 */ /* 0x000fe20000000100 */
[----:B------:R-:W-:-:S04]  /*04e0*/  @!UP1 USEL UR4, URZ, 0xffffffff, UP0 ;  /* 0xffffffffff049887 */ /* 0x000fc80008000000 */
[----:B------:R-:W-:-:S04]  /*04f0*/  ULOP3.LUT UR4, UR4, 0x1, URZ, 0xc0, !UPT ;  /* 0x0000000104047892 */ /* 0x000fc8000f8ec0ff */
[----:B------:R-:W-:-:S11]  /*0500*/  UISETP.NE.U32.AND UP3, UPT, UR4, 0x1, UPT ;  /* 0x000000010400788c */ /* 0x000fd6000bf65070 */
.L_x_8:
[----:B-1----:R-:W1:Y:S01]  /*0510*/  SHFL.IDX PT, R0, R2, RZ, 0x1f ;  /* 0x00001fff02007589 */ /* 0x002e6200000e0000 */
[----:B------:R-:W-:-:S04]  /*0520*/  UISETP.NE.AND UP0, UPT, UR22, 0x2, UPT ;  /* 0x000000021600788c */ /* 0x000fc8000bf05270 */
[----:B------:R-:W-:Y:S01]  /*0530*/  USEL UR48, URZ, 0x1, UP0 ;  /* 0x00000001ff307887 */ /* 0x000fe20008000000 */
[----:B-1----:R-:W-:-:S13]  /*0540*/  ISETP.NE.AND P0, PT, R0, RZ, PT ;  /* 0x000000ff0000720c */ /* 0x002fda0003f05270 */
[----:B------:R-:W-:Y:S05]  /*0550*/  @P0 BRA `(.L_x_9) ;  /* 0x0000000000d40947 */ /* 0x000fea0003800000 */
[----:B------:R-:W-:Y:S01]  /*0560*/  ELECT P0, URZ, PT ;  /* 0x0000000000ff782f */ /* 0x000fe20003800000 */
[----:B------:R-:W-:-:S12]  /*0570*/  BSSY.RECONVERGENT B0, `(.L_x_9) ;  /* 0x0000033000007945 */ /* 0x000fd80003800200 */
[----:B------:R-:W-:Y:S05]  /*0580*/  @!P0 BRA `(.L_x_10) ;  /* 0x0000000000c48947 */ /* 0x000fea0003800000 */
[----:B------:R-:W1:Y:S01]  /*0590*/  S2UR UR4, SR_CgaCtaId ;  /* 0x00000000000479c3 */ /* 0x000e620000008800 */
[----:B------:R-:W-:Y:S01]  /*05a0*/  UMOV UR5, 0x400 ;  /* 0x0000040000057882 */ /* 0x000fe20000000000 */
[----:B------:R-:W-:Y:S02]  /*05b0*/  UMOV UR6, 0x1 ;  /* 0x0000000100067882 */ /* 0x000fe40000000000 */
[----:B------:R-:W-:-:S04]  /*05c0*/  UIADD3 UR6, UPT, UPT, -UR6, 0x100000, URZ ;  /* 0x0010000006067890 */ /* 0x000fc8000fffe1ff */
[----:B------:R-:W-:Y:S02]  /*05d0*/  USHF.L.U32 UR7, UR6, 0xb, URZ ;  /* 0x0000000b06077899 */ /* 0x000fe400080006ff */
[----:B------:R-:W-:Y:S02]  /*05e0*/  USHF.L.U32 UR6, UR6, 0x1, URZ ;  /* 0x0000000106067899 */ /* 0x000fe400080006ff */
[----:B-1----:R-:W-:Y:S01]  /*05f0*/  ULEA UR4, UR4, UR5, 0x18 ;  /* 0x0000000504047291 */ /* 0x002fe2000f8ec0ff */
[----:B------:R-:W1:Y:S11]  /*0600*/  FENCE.VIEW.ASYNC.S ;  /* 0x00000000000073c6 */ /* 0x000e760000000000 */
[----:B-1----:R1:W2:Y:S01]  /*0610*/  SYNCS.EXCH.64 URZ, [UR4], UR6 ;  /* 0x0000000604ff75b2 */ /* 0x0022a20008000100 */
[----:B------:R1:W3:Y:S01]  /*0620*/  SYNCS.EXCH.64 URZ, [UR4+0xa0], UR6 ;  /* 0x0000a00604ff75b2 */ /* 0x0002e20008000100 */
[----:B------:R1:W4:Y:S01]  /*0630*/  SYNCS.EXCH.64 URZ, [UR4+0x8], UR6 ;  /* 0x0000080604ff75b2 */ /* 0x0003220008000100 */
[----:B------:R1:W1:Y:S01]  /*0640*/  SYNCS.EXCH.64 URZ, [UR4+0xa8], UR6 ;  /* 0x0000a80604ff75b2 */ /* 0x0002620008000100 */
        /* <DEDUP_REMOVED lines=36> */
[----:B--234-:R-:W-:Y:S01]  /*0890*/  NOP ;  /* 0x0000000000007918 */ /* 0x01cfe20000000000 */
.L_x_10:
[----:B-1----:R-:W-:Y:S05]  /*08a0*/  BSYNC.RECONVERGENT B0 ;  /* 0x0000000000007941 */ /* 0x002fea0003800200 */
.L_x_9:
[----:B------:R-:W1:Y:S01]  /*08b0*/  SHFL.IDX PT, R0, R2, RZ, 0x1f ;  /* 0x00001fff02007589 */ /* 0x000e6200000e0000 */
[----:B------:R-:W-:Y:S01]  /*08c0*/  NOP ;  /* 0x0000000000007918 */ /* 0x000fe20000000000 */
[----:B-1----:R-:W-:-:S13]  /*08d0*/  ISETP.NE.AND P0, PT, R0, 0x1, PT ;  /* 0x000000010000780c */ /* 0x002fda0003f05270 */
[----:B------:R-:W-:Y:S05]  /*08e0*/  @P0 BRA `(.L_x_11) ;  /* 0x0000000000400947 */ /* 0x000fea0003800000 */
[----:B------:R-:W1:Y:S01]  /*08f0*/  S2UR UR4, SR_CgaCtaId ;  /* 0x00000000000479c3 */ /* 0x000e620000008800 */
[----:B------:R-:W-:Y:S01]  /*0900*/  UMOV UR5, 0x400 ;  /* 0x0000040000057882 */ /* 0x000fe20000000000 */
[----:B------:R-:W-:Y:S01]  /*0910*/  UMOV UR8, 0x20 ;  /* 0x0000002000087882 */ /* 0x000fe20000000000 */
[----:B------:R-:W-:Y:S01]  /*0920*/  UMOV UR6, 0x80 ;  /* 0x0000008000067882 */ /* 0x000fe20000000000 */
[----:B------:R-:W-:-:S04]  /*0930*/  UIADD3 UR8, UPT, UPT, -UR8, 0x100000, URZ ;  /* 0x0010000008087890 */ /* 0x000fc8000fffe1ff */
[----:B------:R-:W-:Y:S02]  /*0940*/  USHF.L.U32 UR9, UR8, 0xb, URZ ;  /* 0x0000000b08097899 */ /* 0x000fe400080006ff */
[----:B------:R-:W-:Y:S02]  /*0950*/  USHF.L.U32 UR8, UR8, 0x1, URZ ;  /* 0x0000000108087899 */ /* 0x000fe400080006ff */
[----:B------:R-:W-:-:S04]  /*0960*/  UIADD3 UR6, UPT, UPT, -UR6, 0x100000, URZ ;  /* 0x0010000006067890 */ /* 0x000fc8000fffe1ff */
[----:B------:R-:W-:Y:S02]  /*0970*/  USHF.L.U32 UR7, UR6, 0xb, URZ ;  /* 0x0000000b06077899 */ /* 0x000fe400080006ff */
[----:B------:R-:W-:Y:S01]  /*0980*/  USHF.L.U32 UR6, UR6, 0x1, URZ ;  /* 0x0000000106067899 */ /* 0x000fe200080006ff */
[----:B------:R-:W-:Y:S01]  /*0990*/  ELECT P0, URZ, PT ;  /* 0x0000000000ff782f */ /* 0x000fe20003800000 */
[----:B-1----:R-:W-:Y:S01]  /*09a0*/  ULEA UR4, UR4, UR5, 0x18 ;  /* 0x0000000504047291 */ /* 0x002fe2000f8ec0ff */
[----:B------:R-:W1:Y:S11]  /*09b0*/  FENCE.VIEW.ASYNC.S ;  /* 0x00000000000073c6 */ /* 0x000e760000000000 */
[----:B-1----:R1:W2:Y:S01]  /*09c0*/  SYNCS.EXCH.64 URZ, [UR4+0x140], UR8 ;  /* 0x0001400804ff75b2 */ /* 0x0022a20008000100 */
[----:B------:R1:W3:Y:S01]  /*09d0*/  SYNCS.EXCH.64 URZ, [UR4+0x148], UR6 ;  /* 0x0001480604ff75b2 */ /* 0x0002e20008000100 */
[----:B------:R-:W-:Y:S01]  /*09e0*/  NOP ;  /* 0x0000000000007918 */ /* 0x000fe20000000000 */
.L_x_11:
[----:B------:R-:W4:Y:S01]  /*09f0*/  SHFL.IDX PT, R0, R2, RZ, 0x1f ;  /* 0x00001fff02007589 */ /* 0x000f2200000e0000 */
[----:B------:R-:W-:Y:S01]  /*0a00*/  NOP ;  /* 0x0000000000007918 */ /* 0x000fe20000000000 */
[----:B----4-:R-:W-:-:S13]  /*0a10*/  ISETP.NE.AND P0, PT, R0, 0x3, PT ;  /* 0x000000030000780c */ /* 0x010fda0003f05270 */
[----:B------:R-:W-:Y:S05]  /*0a20*/  @P0 BRA `(.L_x_12) ;  /* 0x0000000000300947 */ /* 0x000fea0003800000 */
[----:B-1----:R-:W1:Y:S01]  /*0a30*/  S2UR UR4, SR_CgaCtaId ;  /* 0x00000000000479c3 */ /* 0x002e620000008800 */
[----:B------:R-:W-:Y:S01]  /*0a40*/  UMOV UR5, 0x400 ;  /* 0x0000040000057882 */ /* 0x000fe20000000000 */
[----:B------:R-:W-:Y:S01]  /*0a50*/  UMOV UR6, 0x20 ;  /* 0x0000002000067882 */ /* 0x000fe20000000000 */
[----:B------:R-:W-:Y:S01]  /*0a60*/  ELECT P0, URZ, PT ;  /* 0x0000000000ff782f */ /* 0x000fe20003800000 */
[----:B------:R-:W-:-:S04]  /*0a70*/  UIADD3 UR6, UPT, UPT, -UR6, 0x100000, URZ ;  /* 0x0010000006067890 */ /* 0x000fc8000fffe1ff */
[----:B------:R-:W-:Y:S02]  /*0a80*/  USHF.L.U32 UR7, UR6, 0xb, URZ ;  /* 0x0000000b06077899 */ /* 0x000fe400080006ff */
[----:B------:R-:W-:Y:S02]  /*0a90*/  USHF.L.U32 UR6, UR6, 0x1, URZ ;  /* 0x0000000106067899 */ /* 0x000fe400080006ff */
[----:B-1----:R-:W-:Y:S01]  /*0aa0*/  ULEA UR4, UR4, UR5, 0x18 ;  /* 0x0000000504047291 */ /* 0x002fe2000f8ec0ff */
[----:B------:R-:W1:Y:S11]  /*0ab0*/  FENCE.VIEW.ASYNC.S ;  /* 0x00000000000073c6 */ /* 0x000e760000000000 */
[----:B-1----:R4:W1:Y:S01]  /*0ac0*/  SYNCS.EXCH.64 URZ, [UR4+0x150], UR6 ;  /* 0x0001500604ff75b2 */ /* 0x0028620008000100 */
[----:B------:R4:W1:Y:S02]  /*0ad0*/  SYNCS.EXCH.64 URZ, [UR4+0x158], UR6 ;  /* 0x0001580604ff75b2 */ /* 0x0008640008000100 */
[----:B----4-:R-:W-:Y:S01]  /*0ae0*/  NOP ;  /* 0x0000000000007918 */ /* 0x010fe20000000000 */
.L_x_12:
[----:B------:R-:W4:Y:S01]  /*0af0*/  SHFL.IDX PT, R0, R2, RZ, 0x1f ;  /* 0x00001fff02007589 */ /* 0x000f2200000e0000 */
[----:B------:R-:W-:Y:S01]  /*0b00*/  NOP ;  /* 0x0000000000007918 */ /* 0x000fe20000000000 */
[----:B----4-:R-:W-:-:S13]  /*0b10*/  ISETP.NE.AND P0, PT, R0, 0x4, PT ;  /* 0x000000040000780c */ /* 0x010fda0003f05270 */
[----:B------:R-:W-:Y:S05]  /*0b20*/  @P0 BRA `(.L_x_13) ;  /* 0x00000000004c0947 */ /* 0x000fea0003800000 */
[----:B-1----:R-:W1:Y:S01]  /*0b30*/  S2UR UR4, SR_CgaCtaId ;  /* 0x00000000000479c3 */ /* 0x002e620000008800 */
[----:B------:R-:W-:Y:S01]  /*0b40*/  UMOV UR6, 0x100 ;  /* 0x0000010000067882 */ /* 0x000fe20000000000 */
[----:B------:R-:W-:Y:S01]  /*0b50*/  UMOV UR5, 0x400 ;  /* 0x0000040000057882 */ /* 0x000fe20000000000 */
[----:B------:R-:W-:Y:S01]  /*0b60*/  USEL UR6, UR6, 0xe0, UP3 ;  /* 0x000000e006067887 */ /* 0x000fe20009800000 */
[----:B------:R-:W-:Y:S01]  /*0b70*/  UMOV UR8, 0x1 ;  /* 0x0000000100087882 */ /* 0x000fe20000000000 */
[----:B------:R-:W-:Y:S01]  /*0b80*/  ELECT P0, URZ, PT ;  /* 0x0000000000ff782f */ /* 0x000fe20003800000 */
[----:B------:R-:W-:-:S04]  /*0b90*/  UIADD3 UR8, UPT, UPT, -UR8, 0x100000, URZ ;  /* 0x0010000008087890 */ /* 0x000fc8000fffe1ff */
[----:B------:R-:W-:Y:S02]  /*0ba0*/  USHF.L.U32 UR9, UR8, 0xb, URZ ;  /* 0x0000000b08097899 */ /* 0x000fe400080006ff */
[----:B------:R-:W-:Y:S02]  /*0bb0*/  USHF.L.U32 UR8, UR8, 0x1, URZ ;  /* 0x0000000108087899 */ /* 0x000fe400080006ff */
[----:B------:R-:W-:-:S04]  /*0bc0*/  UIADD3 UR6, UPT, UPT, -UR6, 0x100000, URZ ;  /* 0x0010000006067890 */ /* 0x000fc8000fffe1ff */
[----:B------:R-:W-:Y:S02]  /*0bd0*/  USHF.L.U32 UR7, UR6, 0xb, URZ ;  /* 0x0000000b06077899 */ /* 0x000fe400080006ff */
[----:B------:R-:W-:Y:S02]  /*0be0*/  USHF.L.U32 UR6, UR6, 0x1, URZ ;  /* 0x0000000106067899 */ /* 0x000fe400080006ff */
[----:B-1----:R-:W-:Y:S01]  /*0bf0*/  ULEA UR4, UR4, UR5, 0x18 ;  /* 0x0000000504047291 */ /* 0x002fe2000f8ec0ff */
[----:B------:R-:W1:Y:S11]  /*0c00*/  FENCE.VIEW.ASYNC.S ;  /* 0x00000000000073c6 */ /* 0x000e760000000000 */
[----:B-1----:R4:W1:Y:S01]  /*0c10*/  SYNCS.EXCH.64 URZ, [UR4+0x160], UR8 ;  /* 0x0001600804ff75b2 */ /* 0x0028620008000100 */
[----:B------:R4:W1:Y:S01]  /*0c20*/  SYNCS.EXCH.64 URZ, [UR4+0x170], UR6 ;  /* 0x0001700604ff75b2 */ /* 0x0008620008000100 */
[----:B------:R4:W1:Y:S01]  /*0c30*/  SYNCS.EXCH.64 URZ, [UR4+0x168], UR8 ;  /* 0x0001680804ff75b2 */ /* 0x0008620008000100 */
[----:B------:R4:W1:Y:S02]  /*0c40*/  SYNCS.EXCH.64 URZ, [UR4+0x178], UR6 ;  /* 0x0001780604ff75b2 */ /* 0x0008640008000100 */
[----:B----4-:R-:W-:Y:S01]  /*0c50*/  NOP ;  /* 0x0000000000007918 */ /* 0x010fe20000000000 */
.L_x_13:
[----:B------:R-:W4:Y:S01]  /*0c60*/  SHFL.IDX PT, R0, R2, RZ, 0x1f ;  /* 0x00001fff02007589 */ /* 0x000f2200000e0000 */
[----:B------:R-:W-:Y:S01]  /*0c70*/  NOP ;  /* 0x0000000000007918 */ /* 0x000fe20000000000 */
[----:B----4-:R-:W-:-:S13]  /*0c80*/  ISETP.NE.AND P0, PT, R0, 0x5, PT ;  /* 0x000000050000780c */ /* 0x010fda0003f05270 */
[----:B------:R-:W-:Y:S05]  /*0c90*/  @P0 BRA `(.L_x_14) ;  /* 0x0000000000580947 */ /* 0x000fea0003800000 */
[----:B-1----:R-:W1:Y:S01]  /*0ca0*/  S2UR UR4, SR_CgaCtaId ;  /* 0x00000000000479c3 */ /* 0x002e620000008800 */
        /* <DEDUP_REMOVED lines=12> */
[----:B-1----:R4:W1:Y:S01]  /*0d70*/  SYNCS.EXCH.64 URZ, [UR4+0x180], UR8 ;  /* 0x0001800804ff75b2 */ /* 0x0028620008000100 */
[----:B------:R4:W1:Y:S01]  /*0d80*/  SYNCS.EXCH.64 URZ, [UR4+0x1a0], UR6 ;  /* 0x0001a00604ff75b2 */ /* 0x0008620008000100 */
[----:B------:R4:W1:Y:S01]  /*0d90*/  SYNCS.EXCH.64 URZ, [UR4+0x188], UR8 ;  /* 0x0001880804ff75b2 */ /* 0x0008620008000100 */
[----:B------:R4:W1:Y:S01]  /*0da0*/  SYNCS.EXCH.64 URZ, [UR4+0x1a8], UR6 ;  /* 0x0001a80604ff75b2 */ /* 0x0008620008000100 */
[----:B------:R4:W1:Y:S01]  /*0db0*/  SYNCS.EXCH.64 URZ, [UR4+0x190], UR8 ;  /* 0x0001900804ff75b2 */ /* 0x0008620008000100 */
[----:B------:R4:W1:Y:S01]  /*0dc0*/  SYNCS.EXCH.64 URZ, [UR4+0x1b0], UR6 ;  /* 0x0001b00604ff75b2 */ /* 0x0008620008000100 */
[----:B------:R4:W1:Y:S01]  /*0dd0*/  SYNCS.EXCH.64 URZ, [UR4+0x198], UR8 ;  /* 0x0001980804ff75b2 */ /* 0x0008620008000100 */
[----:B------:R4:W1:Y:S02]  /*0de0*/  SYNCS.EXCH.64 URZ, [UR4+0x1b8], UR6 ;  /* 0x0001b80604ff75b2 */ /* 0x0008640008000100 */
[----:B----4-:R-:W-:Y:S01]  /*0df0*/  NOP ;  /* 0x0000000000007918 */ /* 0x010fe20000000000 */
.L_x_14:
[----:B------:R-:W4:Y:S01]  /*0e00*/  SHFL.IDX PT, R0, R2, RZ, 0x1f ;  /* 0x00001fff02007589 */ /* 0x000f2200000e0000 */
[----:B------:R-:W5:Y:S01]  /*0e10*/  S2UR UR5, SR_CTAID.X ;  /* 0x00000000000579c3 */ /* 0x000f620000002500 */
[----:B------:R-:W-:-:S07]  /*0e20*/  NOP ;  /* 0x0000000000007918 */ /* 0x000fce0000000000 */
[----:B-1----:R-:W1:Y:S01]  /*0e30*/  S2UR UR4, SR_CTAID.Y ;  /* 0x00000000000479c3 */ /* 0x002e620000002600 */
[----:B----4-:R-:W-:Y:S01]  /*0e40*/  ISETP.NE.AND P0, PT, R0, 0x3, PT ;  /* 0x000000030000780c */ /* 0x010fe20003f05270 */
[----:B-----5:R-:W-:Y:S01]  /*0e50*/  IMAD.U32 R244, RZ, RZ, UR5 ;  /* 0x00000005fff47e24 */ /* 0x020fe2000f8e00ff */
[----:B-1----:R-:W-:-:S11]  /*0e60*/  MOV R243, UR4 ;  /* 0x0000000400f37c02 */ /* 0x002fd60008000f00 */
[----:B------:R-:W-:Y:S05]  /*0e70*/  @P0 BRA `(.L_x_15) ;  /* 0x0000000000380947 */ /* 0x000fea0003800000 */
[----:B------:R-:W1:Y:S01]  /*0e80*/  S2UR UR4, SR_CgaCtaId ;  /* 0x00000000000479c3 */ /* 0x000e620000008800 */
        /* <DEDUP_REMOVED lines=8> */
[----:B-1----:R1:W4:Y:S01]  /*0f10*/  SYNCS.EXCH.64 URZ, [UR4+0x1c0], UR6 ;  /* 0x0001c00604ff75b2 */ /* 0x0023220008000100 */
[----:B------:R1:W1:Y:S01]  /*0f20*/  SYNCS.EXCH.64 URZ, [UR4+0x1d0], UR6 ;  /* 0x0001d00604ff75b2 */ /* 0x0002620008000100 */
[----:B------:R1:W1:Y:S01]  /*0f30*/  SYNCS.EXCH.64 URZ, [UR4+0x1c8], UR6 ;  /* 0x0001c80604ff75b2 */ /* 0x0002620008000100 */
[----:B------:R1:W1:Y:S01]  /*0f40*/  SYNCS.EXCH.64 URZ, [UR4+0x1d8], UR6 ;  /* 0x0001d80604ff75b2 */ /* 0x0002620008000100 */
[----:B------:R-:W-:Y:S01]  /*0f50*/  NOP ;  /* 0x0000000000007918 */ /* 0x000fe20000000000 */
.L_x_15:
[----:B------:R-:W-:Y:S02]  /*0f60*/  R2UR UR10, R244 ;  /* 0x00000000f40a72ca */ /* 0x000fe400000e0000 */
[----:B------:R-:W-:-:S05]  /*0f70*/  CS2R.32 R3, SR_CgaSize ;  /* 0x0000000000037805 */ /* 0x000fca0000008a00 */
[----:B------:R-:W-:-:S05]  /*0f80*/  IMAD R3, R3, -0xa0, RZ ;  /* 0xffffff6003037824 */ /* 0x000fca00078e02ff */
[----:B------:R-:W-:-:S14]  /*0f90*/  R2UR UR5, R3 ;  /* 0x00000000030572ca */ /* 0x000fdc00000e0000 */
[----:B------:R-:W5:Y:S01]  /*0fa0*/  LDCU UR5, c[0x0][UR5+0x2b0] ;  /* 0x00005600050577ac */ /* 0x000f620008000800 */
[----:B------:R-:W-:Y:S01]  /*0fb0*/  R2UR UR9, R243 ;  /* 0x00000000f30972ca */ /* 0x000fe200000e0000 */
[----:B------:R-:W-:Y:S01]  /*0fc0*/  NOP ;  /* 0x0000000000007918 */ /* 0x000fe20000000000 */
[----:B------:R-:W2:Y:S01]  /*0fd0*/  S2UR UR36, SR_CTAID.Z ;  /* 0x00000000002479c3 */ /* 0x000ea20000002700 */
[----:B------:R-:W-:-:S05]  /*0fe0*/  CS2R.32 R3, SR_CgaSize ;  /* 0x0000000000037805 */ /* 0x000fca0000008a00 */
[----:B------:R-:W-:-:S05]  /*0ff0*/  IMAD R3, R3, -0xa0, RZ ;  /* 0xffffff6003037824 */ /* 0x000fca00078e02ff */
[----:B-1----:R-:W-:-:S14]  /*1000*/  R2UR UR4, R3 ;  /* 0x00000000030472ca */ /* 0x002fdc00000e0000 */
[----:B------:R-:W1:Y:S01]  /*1010*/  LDCU UR4, c[0x0][UR4+0x2b4] ;  /* 0x00005680040477ac */ /* 0x000e620008000800 */
[----:B------:R-:W-:-:S05]  /*1020*/  CS2R.32 R3, SR_CgaSize ;  /* 0x0000000000037805 */ /* 0x000fca0000008a00 */
[----:B------:R-:W-:-:S05]  /*1030*/  IMAD R3, R3, -0xa0, RZ ;  /* 0xffffff6003037824 */ /* 0x000fca00078e02ff */
[----:B------:R-:W-:-:S14]  /*1040*/  R2UR UR8, R3 ;  /* 0x00000000030872ca */ /* 0x000fdc00000e0000 */
[----:B------:R-:W3:Y:S01]  /*1050*/  LDCU UR8, c[0x0][UR8+0x2a4] ;  /* 0x00005480080877ac */ /* 0x000ee20008000800 */
[----:B------:R-:W-:Y:S02]  /*1060*/  I2FP.F32.U32 R0, UR10 ;  /* 0x0000000a00007c45 */ /* 0x000fe40008201000 */
[----:B------:R-:W-:-:S05]  /*1070*/  CS2R.32 R3, SR_CgaSize ;  /* 0x0000000000037805 */ /* 0x000fca0000008a00 */
[----:B------:R-:W-:-:S05]  /*1080*/  IMAD R3, R3, -0xa0, RZ ;  /* 0xffffff6003037824 */ /* 0x000fca00078e02ff */
[----:B------:R-:W-:-:S14]  /*1090*/  R2UR UR7, R3 ;  /* 0x00000000030772ca */ /* 0x000fdc00000e0000 */
[----:B------:R-:W4:Y:S01]  /*10a0*/  LDCU UR7, c[0x0][UR7+0x2a0] ;  /* 0x00005400070777ac */ /* 0x000f220008000800 */
[----:B------:R-:W-:Y:S01]  /*10b0*/  I2FP.F32.U32 R3, UR9 ;  /* 0x0000000900037c45 */ /* 0x000fe20008201000 */
[----:B------:R-:W2:Y:S01]  /*10c0*/  LDCU UR23, c[0x0][0xb24] ;  /* 0x00016480ff1777ac */ /* 0x000ea20008000800 */
[----:B-----5:R-:W-:-:S04]  /*10d0*/  FMUL R0, R0, UR5 ;  /* 0x0000000500007c20 */ /* 0x020fc80008400000 */
[----:B------:R1:W5:Y:S01]  /*10e0*/  F2I.U32.TRUNC.NTZ R2, R0 ;  /* 0x0000000000027305 */ /* 0x000362000020f000 */
[----:B--2---:R-:W-:Y:S01]  /*10f0*/  UISETP.GE.AND UP0, UPT, UR23, 0x1, UPT ;  /* 0x000000011700788c */ /* 0x004fe2000bf06270 */
[----:B-1----:R-:W-:Y:S01]  /*1100*/  FMUL R0, R3, UR4 ;  /* 0x0000000403007c20 */ /* 0x002fe20008400000 */
[----:B-----5:R-:W-:-:S05]  /*1110*/  R2UR UR4, R2 ;  /* 0x00000000020472ca */ /* 0x020fca00000e0000 */
[----:B------:R-:W1:Y:S08]  /*1120*/  F2I.U32.TRUNC.NTZ R0, R0 ;  /* 0x0000000000007305 */ /* 0x000e70000020f000 */
[----:B------:R-:W-:-:S04]  /*1130*/  UIADD3 UR5, UPT, UPT, -UR4, URZ, URZ ;  /* 0x000000ff04057290 */ /* 0x000fc8000fffe1ff */
[----:B----4-:R-:W-:Y:S01]  /*1140*/  UIMAD UR5, UR7, UR5, UR10 ;  /* 0x00000005070572a4 */ /* 0x010fe2000f8e020a */
[----:B-1----:R-:W-:-:S05]  /*1150*/  R2UR UR6, R0 ;  /* 0x00000000000672ca */ /* 0x002fca00000e0000 */
[----:B------:R-:W-:-:S08]  /*1160*/  IMAD.U32 R2, RZ, RZ, UR5 ;  /* 0x00000005ff027e24 */ /* 0x000fd0000f8e00ff */
[----:B------:R-:W-:-:S04]  /*1170*/  UIADD3 UR4, UPT, UPT, -UR6, URZ, URZ ;  /* 0x000000ff06047290 */ /* 0x000fc8000fffe1ff */
[----:B---3--:R-:W-:-:S06]  /*1180*/  UIMAD UR4, UR8, UR4, UR9 ;  /* 0x00000004080472a4 */ /* 0x008fcc000f8e0209 */
[----:B------:R-:W-:-:S05]  /*1190*/  IMAD.U32 R0, RZ, RZ, UR4 ;  /* 0x00000004ff007e24 */ /* 0x000fca000f8e00ff */
[----:B------:R1:W-:Y:S04]  /*11a0*/  STL [R1], R0 ;  /* 0x0000000001007387 */ /* 0x0003e80000100800 */
[----:B------:R1:W-:Y:S01]  /*11b0*/  STL [R1+0x4], R2 ;  /* 0x0000040201007387 */ /* 0x0003e20000100800 */
[----:B------:R-:W-:Y:S06]  /*11c0*/  BAR.SYNC.DEFER_BLOCKING 0x0 ;  /* 0x0000000000007b1d */ /* 0x000fec0000010000 */
[----:B------:R-:W-:Y:S05]  /*11d0*/  BRA.U !UP0, `(.L_x_16) ;  /* 0x0000000108e47547 */ /* 0x000fea000b800000 */
[----:B------:R-:W2:Y:S01]  /*11e0*/  LDCU.128 UR12, c[0x0][0xb10] ;  /* 0x00016200ff0c77ac */ /* 0x000ea20008000c00 */
[----:B------:R-:W-:Y:S02]  /*11f0*/  R2UR UR26, R243 ;  /* 0x00000000f31a72ca */ /* 0x000fe400000e0000 */
[----:B------:R-:W-:Y:S01]  /*1200*/  R2UR UR25, R244 ;  /* 0x00000000f41972ca */ /* 0x000fe200000e0000 */
[----:B------:R-:W3:Y:S01]  /*1210*/  LDCU UR6, c[0x0][0x370] ;  /* 0x00006e00ff0677ac */ /* 0x000ee20008000800 */
[----:B------:R-:W4:Y:S01]  /*1220*/  LDCU UR5, c[0x0][0x374] ;  /* 0x00006e80ff0577ac */ /* 0x000f220008000800 */
[----:B------:R-:W5:Y:S01]  /*1230*/  LDCU UR24, c[0x0][0xb0c] ;  /* 0x00016180ff1877ac */ /* 0x000f620008000800 */
[----:B------:R-:W1:Y:S01]  /*1240*/  LDCU UR4, c[0x0][0xb20] ;  /* 0x00016400ff0477ac */ /* 0x000e620008000800 */
[----:B------:R-:W1:Y:S01]  /*1250*/  LDCU.64 UR8, c[0x0][0xb28] ;  /* 0x00016500ff0877ac */ /* 0x000e620008000a00 */
[----:B--2---:R-:W-:Y:S02]  /*1260*/  UISETP.NE.AND UP0, UPT, UR14, 0x1, UPT ;  /* 0x000000010e00788c */ /* 0x004fe4000bf05270 */
[----:B----4-:R-:W-:-:S02]  /*1270*/  UIMAD.WIDE.U32 UR10, UR5, UR15, URZ ;  /* 0x0000000f050a72a5 */ /* 0x010fc4000f8e00ff */
[----:B---3--:R-:W-:Y:S02]  /*1280*/  UIMAD.WIDE.U32 UR18, UR6, UR12, URZ ;  /* 0x0000000c061272a5 */ /* 0x008fe4000f8e00ff */
[----:B-----5:R-:W-:Y:S02]  /*1290*/  UISETP.NE.AND UP1, UPT, UR24, 0x1, UPT ;  /* 0x000000011800788c */ /* 0x020fe4000bf25270 */
[----:B------:R-:W-:Y:S01]  /*12a0*/  UISETP.NE.AND UP4, UPT, UR23, 0x1, UPT ;  /* 0x000000011700788c */ /* 0x000fe2000bf85270 */
[----:B------:R-:W-:Y:S02]  /*12b0*/  UMOV UR10, UR11 ;  /* 0x0000000b000a7c82 */ /* 0x000fe40008000000 */
[----:B------:R-:W-:Y:S01]  /*12c0*/  UMOV UR18, UR19 ;  /* 0x0000001300127c82 */ /* 0x000fe20008000000 */
[----:B-1----:R-:W-:Y:S02]  /*12d0*/  @UP0 USHF.R.U32.HI UR5, URZ, UR4, UR10 ;  /* 0x00000004ff050299 */ /* 0x002fe4000801160a */
[----:B------:R-:W-:-:S02]  /*12e0*/  UIMAD.WIDE.U32 UR20, UR26, UR15, URZ ;  /* 0x0000000f1a1472a5 */ /* 0x000fc4000f8e00ff */
[----:B------:R-:W-:Y:S02]  /*12f0*/  UIMAD.WIDE.U32 UR10, UR5, UR8, URZ ;  /* 0x00000008050a72a5 */ /* 0x000fe4000f8e00ff */
[----:B------:R-:W-:Y:S02]  /*1300*/  @UP1 USHF.R.U32.HI UR6, URZ, UR13, UR18 ;  /* 0x0000000dff061299 */ /* 0x000fe40008011612 */
[----:B------:R-:W-:Y:S02]  /*1310*/  UIMAD.WIDE.U32 UR16, UR25, UR12, URZ ;  /* 0x0000000c191072a5 */ /* 0x000fe4000f8e00ff */
[----:B------:R-:W-:Y:S01]  /*1320*/  UIMAD.WIDE.U32 UR18, UR6, UR8, URZ ;  /* 0x00000008061272a5 */ /* 0x000fe2000f8e00ff */
[----:B------:R-:W-:Y:S01]  /*1330*/  UMOV UR20, UR21 ;  /* 0x0000001500147c82 */ /* 0x000fe20008000000 */
[----:B------:R-:W-:Y:S01]  /*1340*/  UMOV UR10, UR11 ;  /* 0x0000000b000a7c82 */ /* 0x000fe20008000000 */
[----:B------:R-:W-:Y:S02]  /*1350*/  USHF.R.U32.HI UR20, URZ, UR4, UR20 ;  /* 0x00000004ff147299 */ /* 0x000fe40008011614 */
[----:B------:R-:W-:-:S02]  /*1360*/  @UP4 USHF.R.U32.HI UR5, URZ, UR9, UR10 ;  /* 0x00000009ff054299 */ /* 0x000fc4000801160a */
[----:B------:R-:W-:Y:S01]  /*1370*/  UMOV UR7, UR19 ;  /* 0x0000001300077c82 */ /* 0x000fe20008000000 */
[----:B------:R-:W-:Y:S01]  /*1380*/  UMOV UR16, UR17 ;  /* 0x0000001100107c82 */ /* 0x000fe20008000000 */
[----:B------:R-:W-:Y:S02]  /*1390*/  @UP4 USHF.R.U32.HI UR6, URZ, UR9, UR7 ;  /* 0x00000009ff064299 */ /* 0x000fe40008011607 */
[----:B------:R-:W-:Y:S02]  /*13a0*/  USHF.R.U32.HI UR13, URZ, UR13, UR16 ;  /* 0x0000000dff0d7299 */ /* 0x000fe40008011610 */
[----:B------:R-:W-:Y:S02]  /*13b0*/  USEL UR4, UR26, UR20, !UP0 ;  /* 0x000000141a047287 */ /* 0x000fe4000c000000 */
[----:B------:R-:W-:Y:S02]  /*13c0*/  UIMAD UR7, UR5, UR23, URZ ;  /* 0x00000017050772a4 */ /* 0x000fe4000f8e02ff */
[----:B------:R-:W-:-:S02]  /*13d0*/  USEL UR5, UR25, UR13, !UP1 ;  /* 0x0000000d19057287 */ /* 0x000fc4000c800000 */
[----:B------:R-:W-:Y:S02]  /*13e0*/  UIMAD UR12, UR6, UR23, URZ ;  /* 0x00000017060c72a4 */ /* 0x000fe4000f8e02ff */
[----:B------:R-:W-:Y:S02]  /*13f0*/  UISETP.GE.AND UP0, UPT, UR4, UR7, UPT ;  /* 0x000000070400728c */ /* 0x000fe4000bf06270 */
[----:B------:R-:W-:Y:S02]  /*1400*/  UIMAD.WIDE.U32 UR10, UR4, UR8, URZ ;  /* 0x00000008040a72a5 */ /* 0x000fe4000f8e00ff */
[----:B------:R-:W-:Y:S02]  /*1410*/  UISETP.GE.OR UP0, UPT, UR5, UR12, UP0 ;  /* 0x0000000c0500728c */ /* 0x000fe40008706670 */
[----:B------:R-:W-:Y:S02]  /*1420*/  UIMAD.WIDE.U32 UR12, UR5, UR8, URZ ;  /* 0x00000008050c72a5 */ /* 0x000fe4000f8e00ff */
[----:B------:R-:W-:Y:S01]  /*1430*/  UIADD3 UR10, UPT, UPT, -UR4, URZ, URZ ;  /* 0x000000ff040a7290 */ /* 0x000fe2000fffe1ff */
[----:B------:R-:W-:Y:S01]  /*1440*/  UMOV UR8, UR11 ;  /* 0x0000000b00087c82 */ /* 0x000fe20008000000 */
[----:B------:R-:W-:-:S02]  /*1450*/  UIADD3 UR11, UPT, UPT, -UR5, URZ, URZ ;  /* 0x000000ff050b7290 */ /* 0x000fc4000fffe1ff */
[----:B------:R-:W-:-:S03]  /*1460*/  USHF.R.U32.HI UR8, URZ, UR9, UR8 ;  /* 0x00000009ff087299 */ /* 0x000fc60008011608 */
[----:B------:R-:W-:Y:S01]  /*1470*/  @!UP0 UMOV UR7, UR13 ;  /* 0x0000000d00078c82 */ /* 0x000fe20008000000 */
[----:B------:R-:W-:Y:S02]  /*1480*/  UIMAD UR10, UR14, UR10, UR26 ;  /* 0x0000000a0e0a72a4 */ /* 0x000fe4000f8e021a */
[----:B------:R-:W-:Y:S02]  /*1490*/  USEL UR8, UR4, UR8, !UP4 ;  /* 0x0000000804087287 */ /* 0x000fe4000e000000 */
[----:B------:R-:W-:Y:S02]  /*14a0*/  @!UP0 USHF.R.U32.HI UR7, URZ, UR9, UR7 ;  /* 0x00000009ff078299 */ /* 0x000fe40008011607 */
[----:B------:R-:W-:Y:S02]  /*14b0*/  UIADD3 UR9, UPT, UPT, -UR8, URZ, URZ ;  /* 0x000000ff08097290 */ /* 0x000fe4000fffe1ff */
[----:B------:R-:W-:Y:S02]  /*14c0*/  @!UP0 USEL UR7, UR5, UR7, !UP4 ;  /* 0x0000000705078287 */ /* 0x000fe4000e000000 */
[----:B------:R-:W-:-:S02]  /*14d0*/  UIMAD UR9, UR23, UR9, UR4 ;  /* 0x00000009170972a4 */ /* 0x000fc4000f8e0204 */
[----:B------:R-:W-:Y:S02]  /*14e0*/  @!UP0 UIADD3 UR8, UPT, UPT, UR8, -UR7, URZ ;  /* 0x8000000708088290 */ /* 0x000fe4000fffe0ff */
[----:B------:R-:W-:Y:S02]  /*14f0*/  @!UP0 UIMAD UR7, UR9, UR6, UR7 ;  /* 0x00000006090782a4 */ /* 0x000fe4000f8e0207 */
[----:B------:R-:W-:Y:S02]  /*1500*/  @!UP0 UIMAD UR4, UR8, UR23, UR5 ;  /* 0x00000017080482a4 */ /* 0x000fe4000f8e0205 */
[----:B------:R-:W-:Y:S02]  /*1510*/  UIMAD UR6, UR24, UR11, UR25 ;  /* 0x0000000b180672a4 */ /* 0x000fe4000f8e0219 */
[----:B------:R-:W-:Y:S01]  /*1520*/  UIMAD UR8, UR4, UR14, UR10 ;  /* 0x0000000e040872a4 */ /* 0x000fe2000f8e020a */
[----:B------:R-:W-:Y:S02]  /*1530*/  @!UP0 UMOV UR5, UR7 ;  /* 0x0000000700058c82 */ /* 0x000fe40008000000 */
[----:B------:R-:W-:-:S03]  /*1540*/  UIMAD UR4, UR5, UR24, UR6 ;  /* 0x00000018050472a4 */ /* 0x000fc6000f8e0206 */
[----:B------:R-:W-:-:S03]  /*1550*/  IMAD.U32 R243, RZ, RZ, UR8 ;  /* 0x00000008fff37e24 */ /* 0x000fc6000f8e00ff */
[----:B------:R-:W-:-:S07]  /*1560*/  IMAD.U32 R244, RZ, RZ, UR4 ;  /* 0x00000004fff47e24 */ /* 0x000fce000f8e00ff */
.L_x_16:
[----:B------:R-:W2:Y:S01]  /*1570*/  LDCU UR4, c[0x0][0xb30] ;  /* 0x00016600ff0477ac */ /* 0x000ea20008000800 */
[----:B------:R-:W3:Y:S01]  /*1580*/  S2UR UR5, SR_CgaCtaId ;  /* 0x00000000000579c3 */ /* 0x000ee20000008800 */
[----:B--2---:R-:W-:-:S09]  /*1590*/  UISETP.NE.AND UP0, UPT, UR4, 0x1, UPT ;  /* 0x000000010400788c */ /* 0x004fd2000bf05270 */
[----:B---3--:R-:W-:Y:S05]  /*15a0*/  BRA.U UP0, `(.L_x_17) ;  /* 0x0000000100547547 */ /* 0x008fea000b800000 */
[----:B------:R-:W2:Y:S01]  /*15b0*/  LDCU.128 UR12, c[0x0][0xb10] ;  /* 0x00016200ff0c77ac */ /* 0x000ea20008000c00 */
[----:B------:R-:W-:Y:S02]  /*15c0*/  R2UR UR17, R243 ;  /* 0x00000000f31172ca */ /* 0x000fe400000e0000 */
[----:B------:R-:W-:Y:S01]  /*15d0*/  R2UR UR16, R244 ;  /* 0x00000000f41072ca */ /* 0x000fe200000e0000 */
[----:B------:R-:W3:Y:S01]  /*15e0*/  LDCU UR10, c[0x0][0xb0c] ;  /* 0x00016180ff0a77ac */ /* 0x000ee20008000800 */
[----:B------:R-:W4:Y:S11]  /*15f0*/  LDCU UR11, c[0x0][0xb20] ;  /* 0x00016400ff0b77ac */ /* 0x000f360008000800 */
[----:B--2---:R-:W-:-:S02]  /*1600*/  UIMAD.WIDE.U32 UR8, UR16, UR12, URZ ;  /* 0x0000000c100872a5 */ /* 0x004fc4000f8e00ff */
[----:B------:R-:W-:Y:S02]  /*1610*/  UIMAD.WIDE.U32 UR6, UR17, UR15, URZ ;  /* 0x0000000f110672a5 */ /* 0x000fe4000f8e00ff */
[----:B---3--:R-:W-:Y:S02]  /*1620*/  UISETP.NE.AND UP1, UPT, UR10, 0x1, UPT ;  /* 0x000000010a00788c */ /* 0x008fe4000bf25270 */
[----:B------:R-:W-:Y:S01]  /*1630*/  UISETP.NE.AND UP0, UPT, UR14, 0x1, UPT ;  /* 0x000000010e00788c */ /* 0x000fe2000bf05270 */
[----:B------:R-:W-:Y:S02]  /*1640*/  UMOV UR8, UR9 ;  /* 0x0000000900087c82 */ /* 0x000fe40008000000 */
[----:B------:R-:W-:Y:S01]  /*1650*/  UMOV UR4, UR7 ;  /* 0x0000000700047c82 */ /* 0x000fe20008000000 */
[----:B------:R-:W-:Y:S02]  /*1660*/  USHF.R.U32.HI UR8, URZ, UR13, UR8 ;  /* 0x0000000dff087299 */ /* 0x000fe40008011608 */
[----:B----4-:R-:W-:-:S02]  /*1670*/  USHF.R.U32.HI UR4, URZ, UR11, UR4 ;  /* 0x0000000bff047299 */ /* 0x010fc40008011604 */
[----:B------:R-:W-:Y:S02]  /*1680*/  USEL UR6, UR16, UR8, !UP1 ;  /* 0x0000000810067287 */ /* 0x000fe4000c800000 */
[----:B------:R-:W-:-:S04]  /*1690*/  USEL UR4, UR17, UR4, !UP0 ;  /* 0x0000000411047287 */ /* 0x000fc8000c000000 */
[----:B------:R-:W-:Y:S02]  /*16a0*/  UIADD3 UR7, UPT, UPT, UR6, -UR4, URZ ;  /* 0x8000000406077290 */ /* 0x000fe4000fffe0ff */
[----:B------:R-:W-:Y:S02]  /*16b0*/  UIADD3 UR4, UPT, UPT, -UR6, UR4, URZ ;  /* 0x0000000406047290 */ /* 0x000fe4000fffe1ff */
[----:B------:R-:W-:Y:S02]  /*16c0*/  UIMAD UR17, UR7, UR14, UR17 ;  /* 0x0000000e071172a4 */ /* 0x000fe4000f8e0211 */
[----:B------:R-:W-:-:S04]  /*16d0*/  UIMAD UR16, UR4, UR10, UR16 ;  /* 0x0000000a041072a4 */ /* 0x000fc8000f8e0210 */
[----:B------:R-:W-:Y:S02]  /*16e0*/  IMAD.U32 R243, RZ, RZ, UR17 ;  /* 0x00000011fff37e24 */ /* 0x000fe4000f8e00ff */
[----:B------:R-:W-:-:S07]  /*16f0*/  IMAD.U32 R244, RZ, RZ, UR16 ;  /* 0x00000010fff47e24 */ /* 0x000fce000f8e00ff */
.L_x_17:
[----:B------:R-:W-:Y:S01]  /*1700*/  BAR.SYNC.DEFER_BLOCKING 0x0 ;  /* 0x0000000000007b1d */ /* 0x000fe20000010000 */
[----:B------:R-:W-:Y:S01]  /*1710*/  UISETP.NE.AND UP0, UPT, UR22, 0x2, UPT ;  /* 0x000000021600788c */ /* 0x000fe2000bf05270 */
[----:B------:R-:W-:Y:S02]  /*1720*/  ISETP.NE.OR P3, PT, R4, 0x2, !P3 ;  /* 0x000000020400780c */ /* 0x000fe40005f65670 */
[----:B------:R-:W-:Y:S02]  /*1730*/  LOP3.LUT R14, R6, 0x1f, RZ, 0xc0, !PT ;  /* 0x0000001f060e7812 */ /* 0x000fe400078ec0ff */
[----:B------:R-:W2:Y:S04]  /*1740*/  LDCU UR15, c[0x0][0xb24] ;  /* 0x00016480ff0f77ac */ /* 0x000ea80008000800 */
[----:B------:R-:W-:Y:S05]  /*1750*/  BRA.U UP0, `(.L_x_18) ;  /* 0x0000001900ec7547 */ /* 0x000fea000b800000 */
[----:B------:R-:W3:Y:S01]  /*1760*/  LDCU UR7, c[0x0][0x38c] ;  /* 0x00007180ff0777ac */ /* 0x000ee20008000800 */
[----:B------:R-:W-:Y:S01]  /*1770*/  PLOP3.LUT P1, PT, PT, PT, UP3, 0x80, 0x8 ;  /* 0x000000000008781c */ /* 0x000fe20003f2f038 */
[----:B------:R-:W-:Y:S01]  /*1780*/  HFMA2 R12, -RZ, RZ, 0, 0 ;  /* 0x00000000ff0c7431 */ /* 0x000fe200000001ff */
[----:B------:R-:W-:Y:S01]  /*1790*/  ISETP.EQ.OR P2, PT, R14, RZ, P3 ;  /* 0x000000ff0e00720c */ /* 0x000fe20001f42670 */
[----:B-1----:R-:W-:Y:S01]  /*17a0*/  IMAD.MOV.U32 R0, RZ, RZ, 0x1 ;  /* 0x00000001ff007424 */ /* 0x002fe200078e00ff */
[----:B------:R-:W-:Y:S01]  /*17b0*/  PLOP3.LUT P1, PT, P1, PT, PT, 0x8, 0x80 ;  /* 0x000000000080781c */ /* 0x000fe20000f2e170 */
[----:B------:R-:W-:Y:S01]  /*17c0*/  IMAD.MOV.U32 R9, RZ, RZ, RZ ;  /* 0x000000ffff097224 */ /* 0x000fe200078e00ff */
[----:B------:R-:W-:Y:S01]  /*17d0*/  MOV R11, 0x1 ;  /* 0x00000001000b7802 */ /* 0x000fe20000000f00 */
[----:B------:R-:W-:Y:S01]  /*17e0*/  IMAD.MOV.U32 R10, RZ, RZ, RZ ;  /* 0x000000ffff0a7224 */ /* 0x000fe200078e00ff */
[----:B------:R-:W1:Y:S01]  /*17f0*/  LDCU UR40, c[0x0][0x370] ;  /* 0x00006e00ff2877ac */ /* 0x000e620008000800 */
[----:B------:R-:W4:Y:S01]  /*1800*/  LDCU.64 UR26, c[0x0][0x348] ;  /* 0x00006900ff1a77ac */ /* 0x000f220008000a00 */
[----:B------:R-:W1:Y:S01]  /*1810*/  LDCU UR39, c[0x0][0x374] ;  /* 0x00006e80ff2777ac */ /* 0x000e620008000800 */
[----:B---3--:R-:W-:-:S02]  /*1820*/  UIADD3 UR6, UPT, UPT, UR7, 0x1f, URZ ;  /* 0x0000001f07067890 */ /* 0x008fc4000fffe0ff */
[----:B------:R-:W-:Y:S02]  /*1830*/  UIADD3 UR44, UPT, UPT, UR7, 0x3e, URZ ;  /* 0x0000003e072c7890 */ /* 0x000fe4000fffe0ff */
[----:B------:R-:W-:-:S04]  /*1840*/  USHF.R.S32.HI UR4, URZ, 0x1f, UR6 ;  /* 0x0000001fff047899 */ /* 0x000fc80008011406 */
[----:B------:R-:W-:Y:S02]  /*1850*/  ULEA.HI UR4, UR4, UR6, URZ, 0x5 ;  /* 0x0000000604047291 */ /* 0x000fe4000f8f28ff */
[----:B------:R-:W-:Y:S02]  /*1860*/  UIADD3 UR6, UPT, UPT, UR7, -0x1, URZ ;  /* 0xffffffff07067890 */ /* 0x000fe4000fffe0ff */
[----:B------:R-:W-:Y:S02]  /*1870*/  USHF.R.S32.HI UR42, URZ, 0x5, UR4 ;  /* 0x00000005ff2a7899 */ /* 0x000fe40008011404 */
[----:B------:R-:W-:Y:S02]  /*1880*/  UISETP.GE.U32.AND UP1, UPT, UR6, -0x3f, UPT ;  /* 0xffffffc10600788c */ /* 0x000fe4000bf26070 */
[----:B------:R-:W-:Y:S01]  /*1890*/  UISETP.LT.U32.AND UP0, UPT, UR42, 0x14, UPT ;  /* 0x000000142a00788c */ /* 0x000fe2000bf01070 */
[----:B------:R-:W-:-:S03]  /*18a0*/  UMOV UR7, URZ ;  /* 0x000000ff00077c82 */ /* 0x000fc60008000000 */
[----:B------:R-:W-:-:S04]  /*18b0*/  USEL UR41, UR42, 0x14, UP0 ;  /* 0x000000142a297887 */ /* 0x000fc80008000000 */
[----:B------:R-:W-:Y:S02]  /*18c0*/  UIADD3 UR21, UPT, UPT, UR41, -0x1, URZ ;  /* 0xffffffff29157890 */ /* 0x000fe4000fffe0ff */
[----:B------:R-:W-:Y:S02]  /*18d0*/  @UP1 UIADD3 UR21, UPT, UPT, UR41, URZ, URZ ;  /* 0x000000ff29151290 */ /* 0x000fe4000fffe0ff */
[----:B------:R-:W-:Y:S02]  /*18e0*/  UIADD3 UR43, UPT, UPT, UR42, -UR41, URZ ;  /* 0x800000292a2b7290 */ /* 0x000fe4000fffe0ff */
[----:B-1--4-:R-:W-:-:S12]  /*18f0*/  UIADD3 UR21, UPT, UPT, UR21, 0x1, URZ ;  /* 0x0000000115157890 */ /* 0x012fd8000fffe0ff */
.L_x_36:
[----:B------:R-:W-:Y:S01]  /*1900*/  UISETP.NE.AND UP0, UPT, UR5, URZ, UPT ;  /* 0x000000ff0500728c */ /* 0x000fe2000bf05270 */
[----:B------:R-:W1:Y:S08]  /*1910*/  S2UR UR5, SR_CgaCtaId ;  /* 0x00000000000579c3 */ /* 0x000e700000008800 */
[----:B------:R-:W-:Y:S05]  /*1920*/  BRA.U UP0, `(.L_x_19) ;  /* 0x0000000100347547 */ /* 0x000fea000b800000 */
[----:B------:R-:W3:Y:S01]  /*1930*/  S2R R2, SR_CgaCtaId ;  /* 0x0000000000027919 */ /* 0x000ee20000008800 */
[----:B------:R-:W-:-:S04]  /*1940*/  MOV R3, 0x400 ;  /* 0x0000040000037802 */ /* 0x000fc80000000f00 */
[----:B---3--:R-:W-:Y:S02]  /*1950*/  LEA R2, R2, R3, 0x18 ;  /* 0x0000000302027211 */ /* 0x008fe400078ec0ff */
[----:B------:R-:W-:-:S03]  /*1960*/  SHF.L.U32 R3, R11, 0x1f, RZ ;  /* 0x0000001f0b037819 */ /* 0x000fc600000006ff */
[----:B------:R-:W-:-:S04]  /*1970*/  IMAD R2, R10, 0x8, R2 ;  /* 0x000000080a027824 */ /* 0x000fc800078e0202 */
[----:B------:R-:W3:Y:S02]  /*1980*/  SYNCS.PHASECHK.TRANS64.TRYWAIT P0, [R2+URZ+0x1d0], R3 ;  /* 0x0001d003020075a7 */ /* 0x000ee400080011ff */
[----:B---3--:R-:W-:Y:S05]  /*1990*/  @!P0 BRA `(.L_x_20) ;  /* 0x0000009000ac8947 */ /* 0x008fea0003800000 */
.L_x_122:
[----:B------:R3:W-:Y:S02]  /*19a0*/  SYNCS.ARRIVE.TRANS64.A1T0 RZ, [R2+URZ+0x1c0], RZ ;  /* 0x0001c0ff02ff79a7 */ /* 0x0007e400081000ff */
[----:B---3--:R-:W-:-:S05]  /*19b0*/  VIADD R2, R10, 0x1 ;  /* 0x000000010a027836 */ /* 0x008fca0000000000 */
[----:B------:R-:W-:-:S04]  /*19c0*/  ISETP.NE.AND P0, PT, R2, 0x2, PT ;  /* 0x000000020200780c */ /* 0x000fc80003f05270 */
[----:B------:R-:W-:Y:S02]  /*19d0*/  SEL R3, RZ, 0x1, P0 ;  /* 0x00000001ff037807 */ /* 0x000fe40000000000 */
[----:B------:R-:W-:Y:S02]  /*19e0*/  SEL R10, R2, RZ, P0 ;  /* 0x000000ff020a7207 */ /* 0x000fe40000000000 */
[----:B------:R-:W-:-:S07]  /*19f0*/  LOP3.LUT R11, R11, R3, RZ, 0x3c, !PT ;  /* 0x000000030b0b7212 */ /* 0x000fce00078e3cff */
.L_x_19:
[----:B------:R-:W-:Y:S01]  /*1a00*/  UMOV UR4, 0x400 ;  /* 0x0000040000047882 */ /* 0x000fe20000000000 */
[----:B------:R-:W-:Y:S01]  /*1a10*/  SHF.L.U32 R2, R0, 0x1f, RZ ;  /* 0x0000001f00027819 */ /* 0x000fe200000006ff */
[----:B-1----:R-:W-:Y:S01]  /*1a20*/  ULEA UR4, UR5, UR4, 0x18 ;  /* 0x0000000405047291 */ /* 0x002fe2000f8ec0ff */
[----:B------:R-:W-:Y:S01]  /*1a30*/  R2UR UR9, R244 ;  /* 0x00000000f40972ca */ /* 0x000fe200000e0000 */
[----:B------:R-:W-:Y:S01]  /*1a40*/  UISETP.GE.U32.AND UP0, UPT, UR44, 0x3f, UPT ;  /* 0x0000003f2c00788c */ /* 0x000fe2000bf06070 */
[----:B------:R-:W-:Y:S01]  /*1a50*/  R2UR UR8, R243 ;  /* 0x00000000f30872ca */ /* 0x000fe200000e0000 */
[----:B------:R-:W-:Y:S01]  /*1a60*/  ULEA UR6, UR7, UR4, 0x3 ;  /* 0x0000000407067291 */ /* 0x000fe2000f8e18ff */
[----:B------:R-:W-:-:S08]  /*1a70*/  UMOV UR14, URZ ;  /* 0x000000ff000e7c82 */ /* 0x000fd00008000000 */
[----:B------:R1:W3:Y:S01]  /*1a80*/  SYNCS.PHASECHK.TRANS64.TRYWAIT P0, [UR6+0xa0], R2 ;  /* 0x0000a002ff0075a7 */ /* 0x0002e20008001106 */
[----:B------:R-:W-:Y:S02]  /*1a90*/  USHF.L.U32 UR35, UR9, 0x6, URZ ;  /* 0x0000000609237899 */ /* 0x000fe400080006ff */
[----:B------:R-:W-:Y:S01]  /*1aa0*/  UIMAD UR11, UR8, 0xf0, URZ ;  /* 0x000000f0080b78a4 */ /* 0x000fe2000f8e02ff */
[----:B------:R-:W-:Y:S11]  /*1ab0*/  BRA.U !UP0, `(.L_x_21) ;  /* 0x0000000108a87547 */ /* 0x000ff6000b800000 */
[----:B------:R-:W-:Y:S01]  /*1ac0*/  UMOV UR13, URZ ;  /* 0x000000ff000d7c82 */ /* 0x000fe20008000000 */
[----:B------:R-:W-:-:S05]  /*1ad0*/  UMOV UR6, UR7 ;  /* 0x0000000700067c82 */ /* 0x000fca0008000000 */
.L_x_26:
[----:B---3--:R-:W-:Y:S01]  /*1ae0*/  @!P3 MOV R3, 0x2600 ;  /* 0x000026000003b802 */ /* 0x008fe20000000f00 */
[----:B----4-:R-:W-:Y:S01]  /*1af0*/  ULEA UR33, UR6, UR4, 0x3 ;  /* 0x0000000406217291 */ /* 0x010fe2000f8e18ff */
[----:B-1-3--:R-:W-:Y:S11]  /*1b00*/  @P0 BRA `(.L_x_22) ;  /* 0x00000000000c0947 */ /* 0x00aff60003800000 */
[----:B-1----:R-:W-:Y:S04]  /*1b10*/  SHF.L.U32 R2, R0, 0x1f, RZ ;  /* 0x0000001f00027819 */ /* 0x002fe800000006ff */
[----:B------:R-:W1:Y:S02]  /*1b20*/  SYNCS.PHASECHK.TRANS64.TRYWAIT P0, [UR33+0xa0], R2 ;  /* 0x0000a002ff0075a7 */ /* 0x000e640008001121 */
[----:B-1----:R-:W-:Y:S05]  /*1b30*/  @!P0 BRA `(.L_x_23) ;  /* 0x0000009000588947 */ /* 0x002fea0003800000 */
.L_x_22:
[----:B------:R3:W-:Y:S01]  /*1b40*/  @!P3 SYNCS.ARRIVE.TRANS64 RZ, [UR33], R3 ;  /* 0x00000003ffffb9a7 */ /* 0x0007e20008000021 */
[----:B------:R-:W-:Y:S04]  /*1b50*/  BSSY.RECONVERGENT B0, `(.L_x_24) ;  /* 0x0000003000007945 */ /* 0x000fe80003800200 */
[----:B------:R-:W-:Y:S05]  /*1b60*/  @P2 BRA `(.L_x_25) ;  /* 0x0000000000042947 */ /* 0x000fea0003800000 */
[----:B--2---:R-:W-:Y:S05]  /*1b70*/  BPT.TRAP 0x1 ;  /* 0x000000040000795c */ /* 0x004fea0000300000 */
.L_x_25:
[----:B--2---:R-:W-:Y:S05]  /*1b80*/  BSYNC.RECONVERGENT B0 ;  /* 0x0000000000007941 */ /* 0x004fea0003800200 */
.L_x_24:
[----:B------:R-:W-:Y:S02]  /*1b90*/  UIADD3 UR7, UPT, UPT, UR6, 0x1, URZ ;  /* 0x0000000106077890 */ /* 0x000fe4000fffe0ff */
[----:B------:R-:W-:Y:S02]  /*1ba0*/  UIADD3 UR18, UP1, UPT, UR26, 0x80, URZ ;  /* 0x000000801a127890 */ /* 0x000fe4000ff3e0ff */
[----:B------:R-:W-:Y:S02]  /*1bb0*/  UISETP.NE.AND UP0, UPT, UR7, 0x14, UPT ;  /* 0x000000140700788c */ /* 0x000fe4000bf05270 */
[----:B------:R-:W-:Y:S02]  /*1bc0*/  ULEA UR32, UR6, UR4, 0xb ;  /* 0x0000000406207291 */ /* 0x000fe4000f8e58ff */
[----:B------:R-:W-:Y:S02]  /*1bd0*/  USEL UR9, URZ, 0x1, UP0 ;  /* 0x00000001ff097887 */ /* 0x000fe40008000000 */
[----:B------:R-:W-:Y:S02]  /*1be0*/  USEL UR7, UR7, URZ, UP0 ;  /* 0x000000ff07077287 */ /* 0x000fe40008000000 */
[----:B------:R-:W-:Y:S02]  /*1bf0*/  USHF.L.U32 UR34, UR13, 0x5, URZ ;  /* 0x000000050d227899 */ /* 0x000fe400080006ff */
[----:B------:R-:W-:Y:S01]  /*1c00*/  ULEA UR8, UR7, UR4, 0x3 ;  /* 0x0000000407087291 */ /* 0x000fe2000f8e18ff */
[----:B------:R-:W-:Y:S01]  /*1c10*/  LOP3.LUT R0, R0, UR9, RZ, 0x3c, !PT ;  /* 0x0000000900007c12 */ /* 0x000fe2000f8e3cff */
[----:B------:R-:W-:Y:S02]  /*1c20*/  UIADD3.X UR19, UPT, UPT, URZ, UR27, URZ, UP1, !UPT ;  /* 0x0000001bff137290 */ /* 0x000fe40008ffe4ff */
[----:B------:R-:W-:Y:S01]  /*1c30*/  UIADD3 UR32, UPT, UPT, UR32, 0x7b00, URZ ;  /* 0x00007b0020207890 */ /* 0x000fe2000fffe0ff */
[----:B-1----:R-:W-:Y:S01]  /*1c40*/  SHF.L.U32 R2, R0, 0x1f, RZ ;  /* 0x0000001f00027819 */ /* 0x002fe200000006ff */
[----:B------:R-:W-:Y:S02]  /*1c50*/  UIADD3 UR16, UP0, UPT, UR26, 0x180, URZ ;  /* 0x000001801a107890 */ /* 0x000fe4000ff1e0ff */
[----:B------:R-:W-:Y:S01]  /*1c60*/  UIADD3 UR13, UPT, UPT, UR13, 0x1, URZ ;  /* 0x000000010d0d7890 */ /* 0x000fe2000fffe0ff */
[----:B------:R4:W1:Y:S01]  /*1c70*/  SYNCS.PHASECHK.TRANS64.TRYWAIT P0, [UR8+0xa0], R2 ;  /* 0x0000a002ff0075a7 */ /* 0x0008620008001108 */
[----:B------:R-:W-:Y:S01]  /*1c80*/  UIMAD UR8, UR6, 0x1e00, UR4 ;  /* 0x00001e00060878a4 */ /* 0x000fe2000f8e0204 */
[----:B------:R-:W-:Y:S01]  /*1c90*/  UMOV UR22, 0x0 ;  /* 0x0000000000167882 */ /* 0x000fe20000000000 */
[----:B------:R-:W-:Y:S02]  /*1ca0*/  UMOV UR23, 0x10000000 ;  /* 0x1000000000177882 */ /* 0x000fe40000000000 */
[----:B------:R-:W-:Y:S01]  /*1cb0*/  UIADD3 UR8, UPT, UPT, UR8, 0x11b00, URZ ;  /* 0x00011b0008087890 */ /* 0x000fe2000fffe0ff */
[----:B------:R4:W-:Y:S01]  /*1cc0*/  UTMALDG.3D [UR32], [UR18], desc[UR22] ;  /* 0x00001620120075b4 */ /* 0x0009e20008011000 */
[----:B------:R-:W-:Y:S01]  /*1cd0*/  UIADD3.X UR17, UPT, UPT, URZ, UR27, URZ, UP0, !UPT ;  /* 0x0000001bff117290 */ /* 0x000fe200087fe4ff */
[----:B------:R-:W-:Y:S01]  /*1ce0*/  UMOV UR12, UR36 ;  /* 0x00000024000c7c82 */ /* 0x000fe20008000000 */
[----:B------:R-:W-:Y:S01]  /*1cf0*/  UMOV UR9, UR33 ;  /* 0x0000002100097c82 */ /* 0x000fe20008000000 */
[----:B------:R-:W-:Y:S01]  /*1d00*/  UMOV UR10, UR34 ;  /* 0x00000022000a7c82 */ /* 0x000fe20008000000 */
[----:B------:R-:W-:Y:S01]  /*1d10*/  UISETP.NE.AND UP0, UPT, UR13, UR21, UPT ;  /* 0x000000150d00728c */ /* 0x000fe2000bf05270 */
[----:B------:R-:W-:Y:S01]  /*1d20*/  UMOV UR14, UR21 ;  /* 0x00000015000e7c82 */ /* 0x000fe20008000000 */
[----:B------:R-:W-:Y:S03]  /*1d30*/  UMOV UR6, UR7 ;  /* 0x0000000700067c82 */ /* 0x000fe60008000000 */
[----:B------:R4:W-:Y:S04]  /*1d40*/  UTMALDG.3D [UR8], [UR16], desc[UR22] ;  /* 0x00001608100075b4 */ /* 0x0009e80008011000 */
[----:B------:R-:W-:Y:S05]  /*1d50*/  BRA.U UP0, `(.L_x_26) ;  /* 0xfffffffd00607547 */ /* 0x000fea000b83ffff */
.L_x_21:
[----:B------:R-:W-:Y:S01]  /*1d60*/  ULEA UR6, UR7, UR4, 0x3 ;  /* 0x0000000407067291 */ /* 0x000fe2000f8e18ff */
[----:B-1--4-:R-:W-:Y:S01]  /*1d70*/  SHF.L.U32 R2, R0, 0x1f, RZ ;  /* 0x0000001f00027819 */ /* 0x012fe200000006ff */
[----:B------:R-:W-:Y:S01]  /*1d80*/  @!P1 SYNCS.ARRIVE.TRANS64.A1T0 RZ, [UR4+0x158], RZ ;  /* 0x000158ffffff99a7 */ /* 0x000fe20008100004 */
[----:B------:R-:W-:-:S06]  /*1d90*/  UISETP.GT.AND UP0, UPT, UR42, UR41, UPT ;  /* 0x000000292a00728c */ /* 0x000fcc000bf04270 */
[----:B---3--:R1:W3:Y:S03]  /*1da0*/  SYNCS.PHASECHK.TRANS64.TRYWAIT P0, [UR6+0xa0], R2 ;  /* 0x0000a002ff0075a7 */ /* 0x0082e60008001106 */
[----:B------:R-:W-:Y:S05]  /*1db0*/  BRA.U !UP0, `(.L_x_27) ;  /* 0x0000000108ac7547 */ /* 0x000fea000b800000 */
[----:B------:R-:W-:Y:S01]  /*1dc0*/  UIADD3 UR13, UPT, UPT, UR43, UR14, URZ ;  /* 0x0000000e2b0d7290 */ /* 0x000fe2000fffe0ff */
[----:B------:R-:W-:-:S11]  /*1dd0*/  UMOV UR6, UR7 ;  /* 0x0000000700067c82 */ /* 0x000fd60008000000 */
.L_x_32:
[----:B---3--:R-:W-:Y:S01]  /*1de0*/  @!P3 MOV R3, 0x2600 ;  /* 0x000026000003b802 */ /* 0x008fe20000000f00 */
[----:B----4-:R-:W-:Y:S01]  /*1df0*/  ULEA UR17, UR6, UR4, 0x3 ;  /* 0x0000000406117291 */ /* 0x010fe2000f8e18ff */
[----:B-1-3--:R-:W-:Y:S11]  /*1e00*/  @P0 BRA `(.L_x_28) ;  /* 0x00000000000c0947 */ /* 0x00aff60003800000 */
[----:B-1----:R-:W-:Y:S04]  /*1e10*/  SHF.L.U32 R2, R0, 0x1f, RZ ;  /* 0x0000001f00027819 */ /* 0x002fe800000006ff */
[----:B------:R-:W1:Y:S02]  /*1e20*/  SYNCS.PHASECHK.TRANS64.TRYWAIT P0, [UR17+0xa0], R2 ;  /* 0x0000a002ff0075a7 */ /* 0x000e640008001111 */
[----:B-1----:R-:W-:Y:S05]  /*1e30*/  @!P0 BRA `(.L_x_29) ;  /* 0x0000008c00b08947 */ /* 0x002fea0003800000 */
.L_x_28:
[----:B------:R3:W-:Y:S01]  /*1e40*/  @!P3 SYNCS.ARRIVE.TRANS64 RZ, [UR17], R3 ;  /* 0x00000003ffffb9a7 */ /* 0x0007e20008000011 */
[----:B------:R-:W-:Y:S04]  /*1e50*/  BSSY.RECONVERGENT B0, `(.L_x_30) ;  /* 0x0000003000007945 */ /* 0x000fe80003800200 */
[----:B------:R-:W-:Y:S05]  /*1e60*/  @P2 BRA `(.L_x_31) ;  /* 0x0000000000042947 */ /* 0x000fea0003800000 */
[----:B--2---:R-:W-:Y:S05]  /*1e70*/  BPT.TRAP 0x1 ;  /* 0x000000040000795c */ /* 0x004fea0000300000 */
.L_x_31:
[----:B--2---:R-:W-:Y:S05]  /*1e80*/  BSYNC.RECONVERGENT B0 ;  /* 0x0000000000007941 */ /* 0x004fea0003800200 */
.L_x_30:
[----:B------:R-:W-:Y:S02]  /*1e90*/  UIADD3 UR7, UPT, UPT, UR6, 0x1, URZ ;  /* 0x0000000106077890 */ /* 0x000fe4000fffe0ff */
[----:B------:R-:W-:Y:S02]  /*1ea0*/  ULEA UR16, UR6, UR4, 0xb ;  /* 0x0000000406107291 */ /* 0x000fe4000f8e58ff */
[----:B------:R-:W-:Y:S02]  /*1eb0*/  UISETP.NE.AND UP0, UPT, UR7, 0x14, UPT ;  /* 0x000000140700788c */ /* 0x000fe4000bf05270 */
[----:B------:R-:W-:Y:S02]  /*1ec0*/  UIADD3 UR24, UP1, UPT, UR26, 0x80, URZ ;  /* 0x000000801a187890 */ /* 0x000fe4000ff3e0ff */
[----:B------:R-:W-:Y:S02]  /*1ed0*/  USEL UR9, URZ, 0x1, UP0 ;  /* 0x00000001ff097887 */ /* 0x000fe40008000000 */
[----:B------:R-:W-:Y:S02]  /*1ee0*/  USEL UR7, UR7, URZ, UP0 ;  /* 0x000000ff07077287 */ /* 0x000fe40008000000 */
[----:B------:R-:W-:Y:S02]  /*1ef0*/  USHF.L.U32 UR18, UR14, 0x5, URZ ;  /* 0x000000050e127899 */ /* 0x000fe400080006ff */
[----:B------:R-:W-:Y:S01]  /*1f00*/  ULEA UR8, UR7, UR4, 0x3 ;  /* 0x0000000407087291 */ /* 0x000fe2000f8e18ff */
[----:B------:R-:W-:Y:S01]  /*1f10*/  LOP3.LUT R0, R0, UR9, RZ, 0x3c, !PT ;  /* 0x0000000900007c12 */ /* 0x000fe2000f8e3cff */
[----:B------:R-:W-:Y:S02]  /*1f20*/  UIADD3 UR16, UPT, UPT, UR16, 0x7b00, URZ ;  /* 0x00007b0010107890 */ /* 0x000fe4000fffe0ff */
[----:B------:R-:W-:Y:S01]  /*1f30*/  UIADD3.X UR25, UPT, UPT, URZ, UR27, URZ, UP1, !UPT ;  /* 0x0000001bff197290 */ /* 0x000fe20008ffe4ff */
[----:B-1----:R-:W-:Y:S01]  /*1f40*/  SHF.L.U32 R2, R0, 0x1f, RZ ;  /* 0x0000001f00027819 */ /* 0x002fe200000006ff */
[----:B------:R-:W-:Y:S02]  /*1f50*/  UIADD3 UR22, UP0, UPT, UR26, 0x180, URZ ;  /* 0x000001801a167890 */ /* 0x000fe4000ff1e0ff */
[----:B------:R-:W-:Y:S01]  /*1f60*/  UIADD3 UR14, UPT, UPT, UR14, 0x1, URZ ;  /* 0x000000010e0e7890 */ /* 0x000fe2000fffe0ff */
[----:B------:R4:W1:Y:S01]  /*1f70*/  SYNCS.PHASECHK.TRANS64.TRYWAIT P0, [UR8+0xa0], R2 ;  /* 0x0000a002ff0075a7 */ /* 0x0008620008001108 */
[----:B------:R-:W-:Y:S01]  /*1f80*/  UIMAD UR8, UR6, 0x1e00, UR4 ;  /* 0x00001e00060878a4 */ /* 0x000fe2000f8e0204 */
[----:B------:R-:W-:Y:S01]  /*1f90*/  UMOV UR28, 0x0 ;  /* 0x00000000001c7882 */ /* 0x000fe20000000000 */
[----:B------:R-:W-:Y:S01]  /*1fa0*/  UMOV UR29, 0x10000000 ;  /* 0x10000000001d7882 */ /* 0x000fe20000000000 */
[----:B------:R-:W-:Y:S01]  /*1fb0*/  UMOV UR19, UR35 ;  /* 0x0000002300137c82 */ /* 0x000fe20008000000 */
[----:B------:R-:W-:Y:S01]  /*1fc0*/  UMOV UR20, UR36 ;  /* 0x0000002400147c82 */ /* 0x000fe20008000000 */
[----:B------:R-:W-:Y:S01]  /*1fd0*/  UIADD3 UR8, UPT, UPT, UR8, 0x11b00, URZ ;  /* 0x00011b0008087890 */ /* 0x000fe2000fffe0ff */
[----:B------:R4:W-:Y:S01]  /*1fe0*/  UTMALDG.3D [UR16], [UR24], desc[UR28] ;  /* 0x00001c10180075b4 */ /* 0x0009e20008011000 */
[----:B------:R-:W-:Y:S01]  /*1ff0*/  UIADD3.X UR23, UPT, UPT, URZ, UR27, URZ, UP0, !UPT ;  /* 0x0000001bff177290 */ /* 0x000fe200087fe4ff */
[----:B------:R-:W-:Y:S01]  /*2000*/  UMOV UR12, UR36 ;  /* 0x00000024000c7c82 */ /* 0x000fe20008000000 */
[----:B------:R-:W-:Y:S01]  /*2010*/  UMOV UR9, UR17 ;  /* 0x0000001100097c82 */ /* 0x000fe20008000000 */
[----:B------:R-:W-:Y:S01]  /*2020*/  UMOV UR10, UR18 ;  /* 0x00000012000a7c82 */ /* 0x000fe20008000000 */
[----:B------:R-:W-:Y:S01]  /*2030*/  UISETP.NE.AND UP0, UPT, UR14, UR13, UPT ;  /* 0x0000000d0e00728c */ /* 0x000fe2000bf05270 */
[----:B------:R-:W-:Y:S04]  /*2040*/  UMOV UR6, UR7 ;  /* 0x0000000700067c82 */ /* 0x000fe80008000000 */
[----:B------:R4:W-:Y:S04]  /*2050*/  UTMALDG.3D [UR8], [UR22], desc[UR28] ;  /* 0x00001c08160075b4 */ /* 0x0009e80008011000 */
[----:B------:R-:W-:Y:S05]  /*2060*/  BRA.U UP0, `(.L_x_32) ;  /* 0xfffffffd005c7547 */ /* 0x000fea000b83ffff */
.L_x_27:
[C---:B---3--:R-:W-:Y:S01]  /*2070*/  LEA R3, R9.reuse, UR4, 0x3 ;  /* 0x0000000409037c11 */ /* 0x048fe2000f8e18ff */
[----:B------:R-:W-:Y:S01]  /*2080*/  NOP ;  /* 0x0000000000007918 */ /* 0x000fe20000000000 */
[----:B-1--4-:R-:W-:Y:S02]  /*2090*/  SHF.L.U32 R2, R12, 0x1f, RZ ;  /* 0x0000001f0c027819 */ /* 0x012fe400000006ff */
[----:B------:R-:W-:Y:S02]  /*20a0*/  LEA R4, R9, UR4, 0x4 ;  /* 0x0000000409047c11 */ /* 0x000fe4000f8e20ff */
[----:B------:R-:W1:Y:S02]  /*20b0*/  SYNCS.PHASECHK.TRANS64.TRYWAIT P0, [R3+URZ+0x160], R2 ;  /* 0x00016002030075a7 */ /* 0x000e6400080011ff */
[----:B-1----:R-:W-:Y:S05]  /*20c0*/  @!P0 BRA `(.L_x_33) ;  /* 0x0000008c00248947 */ /* 0x002fea0003800000 */
.L_x_125:
[----:B------:R-:W3:Y:S01]  /*20d0*/  LDS.128 R4, [R4+0x1f0] ;  /* 0x0001f00004047984 */ /* 0x000ee20000000c00 */
[----:B--2---:R-:W-:Y:S01]  /*20e0*/  UISETP.GE.AND UP0, UPT, UR15, 0x1, UPT ;  /* 0x000000010f00788c */ /* 0x004fe2000bf06270 */
[----:B------:R-:W-:Y:S01]  /*20f0*/  @!PT LDS RZ, [RZ] ;  /* 0x00000000fffff984 */ /* 0x000fe20000000800 */
[----:B------:R-:W-:Y:S01]  /*2100*/  @!PT LDS RZ, [RZ] ;  /* 0x00000000fffff984 */ /* 0x000fe20000000800 */
[----:B------:R-:W-:Y:S01]  /*2110*/  @!PT LDS RZ, [RZ] ;  /* 0x00000000fffff984 */ /* 0x000fe20000000800 */
[----:B------:R-:W-:Y:S01]  /*2120*/  @!PT LDS RZ, [RZ] ;  /* 0x00000000fffff984 */ /* 0x000fe20000000800 */
[----:B------:R2:W-:Y:S06]  /*2130*/  MEMBAR.ALL.CTA ;  /* 0x0000000000007992 */ /* 0x0005ec0000008000 */
[----:B--2---:R-:W2:Y:S01]  /*2140*/  FENCE.VIEW.ASYNC.S ;  /* 0x00000000000073c6 */ /* 0x004ea20000000000 */
[----:B---3--:R-:W-:-:S13]  /*2150*/  LOP3.LUT P0, RZ, R6, 0x1, RZ, 0xc0, !PT ;  /* 0x0000000106ff7812 */ /* 0x008fda000780c0ff */
[----:B--2---:R-:W-:Y:S01]  /*2160*/  VOTEU.ANY UP1, P0 ;  /* 0x0000000000ff7886 */ /* 0x004fe20000020100 */
[----:B------:R-:W-:-:S13]  /*2170*/  PLOP3.LUT P0, PT, PT, PT, UP1, 0x80, 0x8 ;  /* 0x000000000008781c */ /* 0x000fda0003f0f018 */
[----:B-1----:R-:W-:Y:S02]  /*2180*/  @P0 LOP3.LUT R2, R5, 0xffff, RZ, 0xc0, !PT ;  /* 0x0000ffff05020812 */ /* 0x002fe400078ec0ff */
[----:B------:R-:W-:Y:S02]  /*2190*/  @P0 MOV R8, R4 ;  /* 0x0000000400080202 */ /* 0x000fe40000000f00 */
[----:B------:R-:W-:Y:S01]  /*21a0*/  @P0 R2UR UR8, R2 ;  /* 0x00000000020802ca */ /* 0x000fe200000e0000 */
[----:B------:R-:W-:Y:S01]  /*21b0*/  VIADD R2, R3, 0x170 ;  /* 0x0000017003027836 */ /* 0x000fe20000000000 */
[----:B------:R-:W-:Y:S02]  /*21c0*/  @P0 SHF.R.U32.HI R4, RZ, 0x10, R5 ;  /* 0x00000010ff040819 */ /* 0x000fe40000011605 */
[----:B------:R-:W-:Y:S02]  /*21d0*/  @P0 R2UR UR9, R8 ;  /* 0x00000000080902ca */ /* 0x000fe400000e0000 */
[----:B------:R-:W-:-:S02]  /*21e0*/  PRMT R2, RZ, 0x654, R2 ;  /* 0x00000654ff027816 */ /* 0x000fc40000000002 */
[----:B------:R-:W-:Y:S02]  /*21f0*/  @P0 R2UR UR6, R4 ;  /* 0x00000000040602ca */ /* 0x000fe400000e0000 */
[----:B------:R1:W-:Y:S03]  /*2200*/  SYNCS.ARRIVE.TRANS64.RED.A1T0 RZ, [R2+URZ], RZ ;  /* 0x000000ff02ff79a7 */ /* 0x0003e600081004ff */
[----:B------:R-:W-:-:S04]  /*2210*/  @UP1 UMOV UR37, UR8 ;  /* 0x0000000800251c82 */ /* 0x000fc80008000000 */
[----:B------:R-:W-:-:S04]  /*2220*/  @UP1 UMOV UR38, UR9 ;  /* 0x0000000900261c82 */ /* 0x000fc80008000000 */
[----:B------:R-:W-:Y:S01]  /*2230*/  @UP1 UMOV UR36, UR6 ;  /* 0x0000000600241c82 */ /* 0x000fe20008000000 */
[----:B------:R-:W-:Y:S05]  /*2240*/  BRA.U !UP0, `(.L_x_34) ;  /* 0x0000000108d47547 */ /* 0x000fea000b800000 */
[----:B------:R-:W2:Y:S01]  /*2250*/  LDCU.128 UR28, c[0x0][0xb10] ;  /* 0x00016200ff1c77ac */ /* 0x000ea20008000c00 */
[----:B------:R-:W3:Y:S01]  /*2260*/  LDCU UR14, c[0x0][0xb20] ;  /* 0x00016400ff0e77ac */ /* 0x000ee20008000800 */
[----:B------:R-:W4:Y:S01]  /*2270*/  LDCU UR20, c[0x0][0xb0c] ;  /* 0x00016180ff1477ac */ /* 0x000f220008000800 */
[----:B------:R-:W5:Y:S01]  /*2280*/  LDCU.64 UR10, c[0x0][0xb28] ;  /* 0x00016500ff0a77ac */ /* 0x000f620008000a00 */
[----:B------:R-:W-:Y:S02]  /*2290*/  UISETP.NE.AND UP3, UPT, UR15, 0x1, UPT ;  /* 0x000000010f00788c */ /* 0x000fe4000bf65270 */
[----:B--2---:R-:W-:Y:S02]  /*22a0*/  UIMAD.WIDE.U32 UR8, UR39, UR31, URZ ;  /* 0x0000001f270872a5 */ /* 0x004fe4000f8e00ff */
[----:B------:R-:W-:Y:S02]  /*22b0*/  UIMAD.WIDE.U32 UR12, UR40, UR28, URZ ;  /* 0x0000001c280c72a5 */ /* 0x000fe4000f8e00ff */
[----:B------:R-:W-:-:S02]  /*22c0*/  UISETP.NE.AND UP0, UPT, UR30, 0x1, UPT ;  /* 0x000000011e00788c */ /* 0x000fc4000bf05270 */
[----:B------:R-:W-:Y:S01]  /*22d0*/  UIMAD.WIDE.U32 UR18, UR37, UR31, URZ ;  /* 0x0000001f251272a5 */ /* 0x000fe2000f8e00ff */
[----:B------:R-:W-:Y:S02]  /*22e0*/  UMOV UR8, UR9 ;  /* 0x0000000900087c82 */ /* 0x000fe40008000000 */
[----:B------:R-:W-:Y:S01]  /*22f0*/  UMOV UR6, UR13 ;  /* 0x0000000d00067c82 */ /* 0x000fe20008000000 */
[----:B---3--:R-:W-:Y:S02]  /*2300*/  USHF.R.U32.HI UR8, URZ, UR14, UR8 ;  /* 0x0000000eff087299 */ /* 0x008fe40008011608 */
[----:B----4-:R-:W-:Y:S02]  /*2310*/  UISETP.NE.AND UP2, UPT, UR20, 0x1, UPT ;  /* 0x000000011400788c */ /* 0x010fe4000bf45270 */
[----:B------:R-:W-:Y:S02]  /*2320*/  USHF.R.U32.HI UR6, URZ, UR29, UR6 ;  /* 0x0000001dff067299 */ /* 0x000fe40008011606 */
[----:B------:R-:W-:-:S02]  /*2330*/  USEL UR8, UR39, UR8, !UP0 ;  /* 0x0000000827087287 */ /* 0x000fc4000c000000 */
[----:B------:R-:W-:Y:S02]  /*2340*/  USEL UR9, UR40, UR6, !UP2 ;  /* 0x0000000628097287 */ /* 0x000fe4000d000000 */
[----:B-----5:R-:W-:Y:S01]  /*2350*/  UIMAD.WIDE.U32 UR12, UR8, UR10, URZ ;  /* 0x0000000a080c72a5 */ /* 0x020fe2000f8e00ff */
[----:B------:R-:W-:Y:S01]  /*2360*/  UMOV UR6, UR19 ;  /* 0x0000001300067c82 */ /* 0x000fe20008000000 */
[----:B------:R-:W-:Y:S02]  /*2370*/  UIMAD.WIDE.U32 UR16, UR38, UR28, URZ ;  /* 0x0000001c261072a5 */ /* 0x000fe4000f8e00ff */
[----:B------:R-:W-:-:S03]  /*2380*/  UIMAD.WIDE.U32 UR18, UR9, UR10, URZ ;  /* 0x0000000a091272a5 */ /* 0x000fc6000f8e00ff */
[----:B------:R-:W-:Y:S01]  /*2390*/  UMOV UR12, UR13 ;  /* 0x0000000d000c7c82 */ /* 0x000fe20008000000 */
[----:B------:R-:W-:Y:S02]  /*23a0*/  USHF.R.U32.HI UR6, URZ, UR14, UR6 ;  /* 0x0000000eff067299 */ /* 0x000fe40008011606 */
[----:B------:R-:W-:Y:S01]  /*23b0*/  @UP3 USHF.R.U32.HI UR8, URZ, UR11, UR12 ;  /* 0x0000000bff083299 */ /* 0x000fe2000801160c */
[----:B------:R-:W-:Y:S01]  /*23c0*/  UMOV UR16, UR17 ;  /* 0x0000001100107c82 */ /* 0x000fe20008000000 */
[----:B------:R-:W-:Y:S01]  /*23d0*/  UMOV UR18, UR19 ;  /* 0x0000001300127c82 */ /* 0x000fe20008000000 */
[----:B------:R-:W-:Y:S02]  /*23e0*/  USHF.R.U32.HI UR29, URZ, UR29, UR16 ;  /* 0x0000001dff1d7299 */ /* 0x000fe40008011610 */
[----:B------:R-:W-:Y:S02]  /*23f0*/  USEL UR6, UR37, UR6, !UP0 ;  /* 0x0000000625067287 */ /* 0x000fe4000c000000 */
[----:B------:R-:W-:-:S02]  /*2400*/  @UP3 USHF.R.U32.HI UR9, URZ, UR11, UR18 ;  /* 0x0000000bff093299 */ /* 0x000fc40008011612 */
[----:B------:R-:W-:Y:S02]  /*2410*/  UIMAD UR12, UR15, UR8, URZ ;  /* 0x000000080f0c72a4 */ /* 0x000fe4000f8e02ff */
[----:B------:R-:W-:Y:S02]  /*2420*/  USEL UR8, UR38, UR29, !UP2 ;  /* 0x0000001d26087287 */ /* 0x000fe4000d000000 */
[----:B------:R-:W-:Y:S02]  /*2430*/  UIMAD UR14, UR15, UR9, URZ ;  /* 0x000000090f0e72a4 */ /* 0x000fe4000f8e02ff */
[----:B------:R-:W-:Y:S02]  /*2440*/  UISETP.GE.AND UP0, UPT, UR6, UR12, UPT ;  /* 0x0000000c0600728c */ /* 0x000fe4000bf06270 */
[----:B------:R-:W-:Y:S02]  /*2450*/  UIMAD.WIDE.U32 UR12, UR6, UR10, URZ ;  /* 0x0000000a060c72a5 */ /* 0x000fe4000f8e00ff */
[----:B------:R-:W-:-:S02]  /*2460*/  UISETP.GE.OR UP0, UPT, UR8, UR14, UP0 ;  /* 0x0000000e0800728c */ /* 0x000fc40008706670 */
[----:B------:R-:W-:Y:S02]  /*2470*/  UIMAD.WIDE.U32 UR16, UR8, UR10, URZ ;  /* 0x0000000a081072a5 */ /* 0x000fe4000f8e00ff */
[----:B------:R-:W-:Y:S01]  /*2480*/  UIADD3 UR14, UPT, UPT, -UR8, URZ, URZ ;  /* 0x000000ff080e7290 */ /* 0x000fe2000fffe1ff */
[----:B------:R-:W-:Y:S01]  /*2490*/  UMOV UR12, UR13 ;  /* 0x0000000d000c7c82 */ /* 0x000fe20008000000 */
[----:B------:R-:W-:Y:S02]  /*24a0*/  UIADD3 UR13, UPT, UPT, -UR6, URZ, URZ ;  /* 0x000000ff060d7290 */ /* 0x000fe4000fffe1ff */
        /* <DEDUP_REMOVED lines=14> */
[----:B------:R-:W-:-:S12]  /*2590*/  UIMAD UR38, UR8, UR20, UR9 ;  /* 0x00000014082672a4 */ /* 0x000fd8000f8e0209 */
.L_x_34:
[----:B------:R-:W2:Y:S02]  /*25a0*/  LDCU UR6, c[0x0][0xb30] ;  /* 0x00016600ff0677ac */ /* 0x000ea40008000800 */
[----:B--2---:R-:W-:-:S09]  /*25b0*/  UISETP.NE.AND UP0, UPT, UR6, 0x1, UPT ;  /* 0x000000010600788c */ /* 0x004fd2000bf05270 */
[----:B------:R-:W-:Y:S05]  /*25c0*/  BRA.U UP0, `(.L_x_35) ;  /* 0x0000000100447547 */ /* 0x000fea000b800000 */
[----:B------:R-:W2:Y:S01]  /*25d0*/  LDCU.128 UR16, c[0x0][0xb10] ;  /* 0x00016200ff1077ac */ /* 0x000ea20008000c00 */
[----:B------:R-:W3:Y:S01]  /*25e0*/  LDCU UR12, c[0x0][0xb0c] ;  /* 0x00016180ff0c77ac */ /* 0x000ee20008000800 */
[----:B------:R-:W4:Y:S01]  /*25f0*/  LDCU UR13, c[0x0][0xb20] ;  /* 0x00016400ff0d77ac */ /* 0x000f220008000800 */
[----:B--2---:R-:W-:Y:S02]  /*2600*/  UIMAD.WIDE.U32 UR10, UR38, UR16, URZ ;  /* 0x00000010260a72a5 */ /* 0x004fe4000f8e00ff */
[----:B------:R-:W-:Y:S02]  /*2610*/  UIMAD.WIDE.U32 UR8, UR37, UR19, URZ ;  /* 0x00000013250872a5 */ /* 0x000fe4000f8e00ff */
[----:B---3--:R-:W-:Y:S02]  /*2620*/  UISETP.NE.AND UP2, UPT, UR12, 0x1, UPT ;  /* 0x000000010c00788c */ /* 0x008fe4000bf45270 */
[----:B------:R-:W-:Y:S01]  /*2630*/  UISETP.NE.AND UP0, UPT, UR18, 0x1, UPT ;  /* 0x000000011200788c */ /* 0x000fe2000bf05270 */
[----:B------:R-:W-:-:S02]  /*2640*/  UMOV UR10, UR11 ;  /* 0x0000000b000a7c82 */ /* 0x000fc40008000000 */
[----:B------:R-:W-:Y:S01]  /*2650*/  UMOV UR6, UR9 ;  /* 0x0000000900067c82 */ /* 0x000fe20008000000 */
[----:B------:R-:W-:Y:S02]  /*2660*/  USHF.R.U32.HI UR10, URZ, UR17, UR10 ;  /* 0x00000011ff0a7299 */ /* 0x000fe4000801160a */
[----:B----4-:R-:W-:Y:S02]  /*2670*/  USHF.R.U32.HI UR6, URZ, UR13, UR6 ;  /* 0x0000000dff067299 */ /* 0x010fe40008011606 */
[----:B------:R-:W-:Y:S02]  /*2680*/  USEL UR8, UR38, UR10, !UP2 ;  /* 0x0000000a26087287 */ /* 0x000fe4000d000000 */
[----:B------:R-:W-:-:S04]  /*2690*/  USEL UR6, UR37, UR6, !UP0 ;  /* 0x0000000625067287 */ /* 0x000fc8000c000000 */
[----:B------:R-:W-:Y:S02]  /*26a0*/  UIADD3 UR9, UPT, UPT, UR8, -UR6, URZ ;  /* 0x8000000608097290 */ /* 0x000fe4000fffe0ff */
[----:B------:R-:W-:Y:S02]  /*26b0*/  UIADD3 UR6, UPT, UPT, -UR8, UR6, URZ ;  /* 0x0000000608067290 */ /* 0x000fe4000fffe1ff */
[----:B------:R-:W-:Y:S02]  /*26c0*/  UIMAD UR37, UR9, UR18, UR37 ;  /* 0x00000012092572a4 */ /* 0x000fe4000f8e0225 */
[----:B------:R-:W-:-:S12]  /*26d0*/  UIMAD UR38, UR6, UR12, UR38 ;  /* 0x0000000c062672a4 */ /* 0x000fd8000f8e0226 */
.L_x_35:
[----:B------:R-:W2:Y:S04]  /*26e0*/  LDL R3, [R1+0x4] ;  /* 0x0000040001037983 */ /* 0x000ea80000100800 */
[----:B-1----:R-:W3:Y:S01]  /*26f0*/  LDL R2, [R1] ;  /* 0x0000000001027983 */ /* 0x002ee20000100800 */
[----:B------:R-:W-:Y:S02]  /*2700*/  PLOP3.LUT P1, PT, PT, PT, PT, 0x80, 0x8 ;  /* 0x000000000008781c */ /* 0x000fe40003f2f070 */
[----:B--2---:R-:W-:Y:S02]  /*2710*/  R2UR UR8, R3 ;  /* 0x00000000030872ca */ /* 0x004fe400000e0000 */
[----:B---3--:R-:W-:Y:S01]  /*2720*/  R2UR UR6, R2 ;  /* 0x00000000020672ca */ /* 0x008fe200000e0000 */
[----:B------:R-:W-:-:S05]  /*2730*/  VIADD R2, R9, 0x1 ;  /* 0x0000000109027836 */ /* 0x000fca0000000000 */
[----:B------:R-:W-:-:S05]  /*2740*/  ISETP.NE.AND P0, PT, R2, 0x2, PT ;  /* 0x000000020200780c */ /* 0x000fca0003f05270 */
[----:B------:R-:W-:Y:S01]  /*2750*/  UIADD3 UR8, UPT, UPT, UR38, UR8, URZ ;  /* 0x0000000826087290 */ /* 0x000fe2000fffe0ff */
[----:B------:R-:W-:Y:S02]  /*2760*/  SEL R3, RZ, 0x1, P0 ;  /* 0x00000001ff037807 */ /* 0x000fe40000000000 */
[----:B------:R-:W-:Y:S01]  /*2770*/  SEL R9, R2, RZ, P0 ;  /* 0x000000ff02097207 */ /* 0x000fe20000000000 */
[----:B------:R-:W-:Y:S01]  /*2780*/  UIADD3 UR6, UPT, UPT, UR37, UR6, URZ ;  /* 0x0000000625067290 */ /* 0x000fe2000fffe0ff */
[----:B------:R-:W-:Y:S01]  /*2790*/  LOP3.LUT R12, R12, R3, RZ, 0x3c, !PT ;  /* 0x000000030c0c7212 */ /* 0x000fe200078e3cff */
[----:B------:R-:W-:-:S04]  /*27a0*/  IMAD.U32 R244, RZ, RZ, UR8 ;  /* 0x00000008fff47e24 */ /* 0x000fc8000f8e00ff */
[----:B------:R-:W-:Y:S01]  /*27b0*/  IMAD.U32 R243, RZ, RZ, UR6 ;  /* 0x00000006fff37e24 */ /* 0x000fe2000f8e00ff */
[----:B------:R-:W-:Y:S06]  /*27c0*/  BRA.U UP1, `(.L_x_36) ;  /* 0xfffffff1014c7547 */ /* 0x000fec000b83ffff */
[----:B------:R-:W-:Y:S01]  /*27d0*/  UIADD3 UR8, UPT, UPT, UR4, 0xa0, URZ ;  /* 0x000000a004087890 */ /* 0x000fe2000fffe0ff */
[----:B------:R-:W-:-:S03]  /*27e0*/  SHF.L.U32 R2, R0, 0x1f, RZ ;  /* 0x0000001f00027819 */ /* 0x000fc600000006ff */
[----:B------:R-:W-:-:S09]  /*27f0*/  ULEA UR4, UR7, UR8, 0x3 ;  /* 0x0000000807047291 */ /* 0x000fd2000f8e18ff */
[----:B------:R-:W1:Y:S02]  /*2800*/  SYNCS.PHASECHK.TRANS64.TRYWAIT P0, [UR4], R2 ;  /* 0x00000002ff0075a7 */ /* 0x000e640008001104 */
[----:B-1----:R-:W-:Y:S05]  /*2810*/  @!P0 BRA `(.L_x_37) ;  /* 0x0000008400648947 */ /* 0x002fea0003800000 */
.L_x_127:
[----:B------:R-:W-:-:S04]  /*2820*/  UIADD3 UR4, UPT, UPT, UR7, 0x1, URZ ;  /* 0x0000000107047890 */ /* 0x000fc8000fffe0ff */
[----:B------:R-:W-:-:S04]  /*2830*/  UISETP.NE.AND UP0, UPT, UR4, 0x14, UPT ;  /* 0x000000140400788c */ /* 0x000fc8000bf05270 */
[----:B------:R-:W-:Y:S02]  /*2840*/  USEL UR6, URZ, 0x1, UP0 ;  /* 0x00000001ff067887 */ /* 0x000fe40008000000 */
[----:B------:R-:W-:-:S04]  /*2850*/  USEL UR4, UR4, URZ, UP0 ;  /* 0x000000ff04047287 */ /* 0x000fc80008000000 */
[----:B------:R-:W-:Y:S01]  /*2860*/  ULEA UR5, UR4, UR8, 0x3 ;  /* 0x0000000804057291 */ /* 0x000fe2000f8e18ff */
[----:B------:R-:W-:-:S04]  /*2870*/  LOP3.LUT R0, R0, UR6, RZ, 0x3c, !PT ;  /* 0x0000000600007c12 */ /* 0x000fc8000f8e3cff */
[----:B-1----:R-:W-:-:S04]  /*2880*/  SHF.L.U32 R2, R0, 0x1f, RZ ;  /* 0x0000001f00027819 */ /* 0x002fc800000006ff */
[----:B------:R-:W1:Y:S02]  /*2890*/  SYNCS.PHASECHK.TRANS64.TRYWAIT P0, [UR5], R2 ;  /* 0x00000002ff0075a7 */ /* 0x000e640008001105 */
[----:B-1----:R-:W-:Y:S05]  /*28a0*/  @!P0 BRA `(.L_x_38) ;  /* 0x0000008400588947 */ /* 0x002fea0003800000 */
.L_x_129:
        /* <DEDUP_REMOVED lines=9> */
.L_x_131:
        /* <DEDUP_REMOVED lines=9> */
.L_x_133:
        /* <DEDUP_REMOVED lines=9> */
.L_x_135:
        /* <DEDUP_REMOVED lines=9> */
.L_x_137:
        /* <DEDUP_REMOVED lines=9> */
.L_x_139:
        /* <DEDUP_REMOVED lines=9> */
.L_x_141:
        /* <DEDUP_REMOVED lines=9> */
.L_x_143:
        /* <DEDUP_REMOVED lines=9> */
.L_x_145:
        /* <DEDUP_REMOVED lines=9> */
.L_x_147:
        /* <DEDUP_REMOVED lines=9> */
.L_x_149:
        /* <DEDUP_REMOVED lines=9> */
.L_x_151:
        /* <DEDUP_REMOVED lines=9> */
.L_x_153:
        /* <DEDUP_REMOVED lines=9> */
.L_x_155:
        /* <DEDUP_REMOVED lines=9> */
.L_x_157:
        /* <DEDUP_REMOVED lines=9> */
.L_x_159:
        /* <DEDUP_REMOVED lines=9> */
.L_x_161:
        /* <DEDUP_REMOVED lines=9> */
.L_x_163:
[----:B------:R-:W-:-:S04]  /*3240*/  UIADD3 UR4, UPT, UPT, UR4, 0x1, URZ ;  /* 0x0000000104047890 */ /* 0x000fc8000fffe0ff */
[----:B------:R-:W-:-:S04]  /*3250*/  UISETP.NE.AND UP0, UPT, UR4, 0x14, UPT ;  /* 0x000000140400788c */ /* 0x000fc8000bf05270 */
[----:B------:R-:W-:Y:S02]  /*3260*/  USEL UR5, URZ, 0x1, UP0 ;  /* 0x00000001ff057887 */ /* 0x000fe40008000000 */
[----:B------:R-:W-:-:S04]  /*3270*/  USEL UR4, UR4, URZ, UP0 ;  /* 0x000000ff04047287 */ /* 0x000fc80008000000 */
[----:B------:R-:W-:Y:S01]  /*3280*/  ULEA UR4, UR4, UR8, 0x3 ;  /* 0x0000000804047291 */ /* 0x000fe2000f8e18ff */
[----:B-1----:R-:W-:-:S04]  /*3290*/  LOP3.LUT R2, R0, UR5, RZ, 0x3c, !PT ;  /* 0x0000000500027c12 */ /* 0x002fc8000f8e3cff */
[----:B------:R-:W-:Y:S01]  /*32a0*/  SHF.L.U32 R2, R2, 0x1f, RZ ;  /* 0x0000001f02027819 */ /* 0x000fe200000006ff */
[----:B------:R-:W-:-:S07]  /*32b0*/  IMAD.U32 R0, RZ, RZ, UR4 ;  /* 0x00000004ff007e24 */ /* 0x000fce000f8e00ff */
.L_x_56:
[----:B-1----:R1:W2:Y:S02]  /*32c0*/  SYNCS.PHASECHK.TRANS64.TRYWAIT P0, [R0+URZ], R2 ;  /* 0x00000002000075a7 */ /* 0x0022a400080011ff */
[----:B--2---:R-:W-:Y:S05]  /*32d0*/  @!P0 NANOSLEEP.SYNCS 0x989680 ;  /* 0x009896800000895d */ /* 0x004fea0003900000 */
[----:B------:R-:W2:Y:S02]  /*32e0*/  @!P0 SYNCS.PHASECHK.TRANS64 P0, [R0+URZ], R2 ;  /* 0x00000002000085a7 */ /* 0x000ea400080010ff */
[----:B--2---:R-:W-:Y:S05]  /*32f0*/  @P0 EXIT ;  /* 0x000000000000094d */ /* 0x004fea0003800000 */
[----:B------:R-:W-:Y:S05]  /*3300*/  BRA `(.L_x_56) ;  /* 0xfffffffc00ec7947 */ /* 0x000fea000383ffff */
.L_x_18:
[----:B------:R-:W-:-:S04]  /*3310*/  UISETP.NE.AND UP0, UPT, UR5, URZ, UPT ;  /* 0x000000ff0500728c */ /* 0x000fc8000bf05270 */
[----:B------:R-:W-:-:S09]  /*3320*/  UISETP.NE.OR UP0, UPT, UR22, 0x1, UP0 ;  /* 0x000000011600788c */ /* 0x000fd20008705670 */
[----:B------:R-:W-:Y:S05]  /*3330*/  BRA.U UP0, `(.L_x_57) ;  /* 0x0000000500507547 */ /* 0x000fea000b800000 */
[----:B------:R-:W-:Y:S01]  /*3340*/  HFMA2 R9, -RZ, RZ, 0, 0 ;  /* 0x00000000ff097431 */ /* 0x000fe200000001ff */
[----:B------:R-:W-:Y:S01]  /*3350*/  UMOV UR6, 0x400 ;  /* 0x0000040000067882 */ /* 0x000fe20000000000 */
[----:B------:R-:W-:Y:S01]  /*3360*/  ISETP.NE.AND P2, PT, R14, RZ, PT ;  /* 0x000000ff0e00720c */ /* 0x000fe20003f45270 */
[----:B------:R-:W-:Y:S01]  /*3370*/  IMAD.MOV.U32 R10, RZ, RZ, 0x1 ;  /* 0x00000001ff0a7424 */ /* 0x000fe200078e00ff */
[----:B------:R-:W-:Y:S01]  /*3380*/  MOV R4, RZ ;  /* 0x000000ff00047202 */ /* 0x000fe20000000f00 */
[----:B------:R-:W-:Y:S01]  /*3390*/  IMAD.MOV.U32 R12, RZ, RZ, RZ ;  /* 0x000000ffff0c7224 */ /* 0x000fe200078e00ff */
[----:B------:R-:W-:Y:S01]  /*33a0*/  ULEA UR6, UR5, UR6, 0x18 ;  /* 0x0000000605067291 */ /* 0x000fe2000f8ec0ff */
[----:B------:R-:W-:Y:S02]  /*33b0*/  IMAD.MOV.U32 R11, RZ, RZ, RZ ;  /* 0x000000ffff0b7224 */ /* 0x000fe400078e00ff */
[----:B------:R-:W-:-:S09]  /*33c0*/  UMOV UR5, URZ ;  /* 0x000000ff00057c82 */ /* 0x000fd20008000000 */
.L_x_61:
[----:B-1----:R-:W-:Y:S02]  /*33d0*/  LEA R0, R4, UR6, 0x3 ;  /* 0x0000000604007c11 */ /* 0x002fe4000f8e18ff */
[----:B------:R-:W-:-:S03]  /*33e0*/  SHF.L.U32 R2, R11, 0x1f, RZ ;  /* 0x0000001f0b027819 */ /* 0x000fc600000006ff */
[----:B------:R-:W-:Y:S01]  /*33f0*/  VIADD R3, R0, 0x1d0 ;  /* 0x000001d000037836 */ /* 0x000fe20000000000 */
[----:B------:R-:W1:Y:S02]  /*3400*/  SYNCS.PHASECHK.TRANS64.TRYWAIT P0, [R0+URZ+0x1c0], R2 ;  /* 0x0001c002000075a7 */ /* 0x000e6400080011ff */
[----:B-1----:R-:W-:Y:S05]  /*3410*/  @!P0 BRA `(.L_x_58) ;  /* 0x00000080002c8947 */ /* 0x002fea0003800000 */
.L_x_164:
[----:B------:R-:W-:Y:S01]  /*3420*/  ULEA UR4, UR5, UR6, 0x3 ;  /* 0x0000000605047291 */ /* 0x000fe2000f8e18ff */
[----:B-1----:R-:W-:Y:S01]  /*3430*/  PRMT R0, RZ, 0x654, R3 ;  /* 0x00000654ff007816 */ /* 0x002fe20000000003 */
[----:B------:R-:W-:Y:S01]  /*3440*/  @!P2 IMAD.MOV.U32 R5, RZ, RZ, 0x10 ;  /* 0x00000010ff05a424 */ /* 0x000fe200078e00ff */
[----:B------:R-:W-:Y:S01]  /*3450*/  SHF.L.U32 R2, R10, 0x1f, RZ ;  /* 0x0000001f0a027819 */ /* 0x000fe200000006ff */
[----:B------:R-:W-:Y:S01]  /*3460*/  UIADD3 UR7, UPT, UPT, UR4, 0x160, URZ ;  /* 0x0000016004077890 */ /* 0x000fe2000fffe0ff */
[----:B------:R1:W-:Y:S04]  /*3470*/  SYNCS.ARRIVE.TRANS64.RED.A1T0 RZ, [R0+URZ], RZ ;  /* 0x000000ff00ff79a7 */ /* 0x0003e800081004ff */
[----:B------:R-:W3:Y:S01]  /*3480*/  SYNCS.PHASECHK.TRANS64.TRYWAIT P0, [UR4+0x170], R2 ;  /* 0x00017002ff0075a7 */ /* 0x000ee20008001104 */
[----:B-1----:R-:W-:-:S05]  /*3490*/  IMAD.U32 R0, RZ, RZ, UR7 ;  /* 0x00000007ff007e24 */ /* 0x002fca000f8e00ff */
[----:B------:R-:W-:Y:S01]  /*34a0*/  PRMT R0, R14, 0x654, R0 ;  /* 0x000006540e007816 */ /* 0x000fe20000000000 */
[----:B---3--:R-:W-:Y:S06]  /*34b0*/  @!P0 BRA `(.L_x_59) ;  /* 0x0000008000188947 */ /* 0x008fec0003800000 */
.L_x_166:
[----:B------:R-:W-:Y:S01]  /*34c0*/  ULEA UR8, UR5, UR6, 0x4 ;  /* 0x0000000605087291 */ /* 0x000fe2000f8e20ff */
[----:B------:R-:W-:Y:S01]  /*34d0*/  SEL R13, R0, R13, !P2 ;  /* 0x0000000d000d7207 */ /* 0x000fe20005000000 */
[----:B------:R-:W-:Y:S01]  /*34e0*/  UIADD3 UR9, UPT, UPT, UR4, 0x160, URZ ;  /* 0x0000016004097890 */ /* 0x000fe2000fffe0ff */
[----:B------:R-:W-:Y:S01]  /*34f0*/  LEA R0, R9, UR6, 0x3 ;  /* 0x0000000609007c11 */ /* 0x000fe2000f8e18ff */
[----:B------:R-:W-:Y:S01]  /*3500*/  UIADD3 UR8, UPT, UPT, UR8, 0x1f0, URZ ;  /* 0x000001f008087890 */ /* 0x000fe2000fffe0ff */
[----:B-1----:R-:W-:Y:S01]  /*3510*/  SHF.L.U32 R2, R12, 0x1f, RZ ;  /* 0x0000001f0c027819 */ /* 0x002fe200000006ff */
[----:B------:R1:W-:Y:S01]  /*3520*/  @!P2 SYNCS.ARRIVE.TRANS64.RED RZ, [R13+URZ], R5 ;  /* 0x000000050dffa9a7 */ /* 0x0003e200080004ff */
[----:B------:R-:W-:Y:S01]  /*3530*/  UIADD3 UR4, UPT, UPT, UR5, 0x1, URZ ;  /* 0x0000000105047890 */ /* 0x000fe2000fffe0ff */
[----:B------:R-:W-:-:S03]  /*3540*/  VIADD R8, R4, 0x1 ;  /* 0x0000000104087836 */ /* 0x000fc60000000000 */
[----:B------:R-:W-:Y:S02]  /*3550*/  UISETP.NE.AND UP0, UPT, UR4, 0x2, UPT ;  /* 0x000000020400788c */ /* 0x000fe4000bf05270 */
[----:B------:R-:W-:Y:S06]  /*3560*/  UGETNEXTWORKID.BROADCAST [UR8], [UR9] ;  /* 0x00000000080073ca */ /* 0x000fec0008000100 */
[----:B------:R-:W-:Y:S01]  /*3570*/  USEL UR7, URZ, 0x1, UP0 ;  /* 0x00000001ff077887 */ /* 0x000fe20008000000 */
[----:B------:R-:W-:Y:S01]  /*3580*/  ISETP.NE.AND P0, PT, R8, 0x2, PT ;  /* 0x000000020800780c */ /* 0x000fe20003f05270 */
[----:B------:R-:W-:Y:S01]  /*3590*/  USEL UR5, UR4, URZ, UP0 ;  /* 0x000000ff04057287 */ /* 0x000fe20008000000 */
[----:B------:R-:W3:Y:S03]  /*35a0*/  SYNCS.PHASECHK.TRANS64.TRYWAIT P1, [R0+URZ+0x160], R2 ;  /* 0x00016002000075a7 */ /* 0x000ee600080211ff */
[----:B------:R-:W-:Y:S01]  /*35b0*/  LOP3.LUT R10, R10, UR7, RZ, 0x3c, !PT ;  /* 0x000000070a0a7c12 */ /* 0x000fe2000f8e3cff */
[----:B-1-3--:R-:W-:Y:S07]  /*35c0*/  @!P1 BRA `(.L_x_60) ;  /* 0x0000007c00ec9947 */ /* 0x00afee0003800000 */
.L_x_167:
[----:B-1----:R-:W-:Y:S01]  /*35d0*/  LEA R2, R9, UR6, 0x4 ;  /* 0x0000000609027c11 */ /* 0x002fe2000f8e20ff */
[----:B------:R-:W-:-:S04]  /*35e0*/  VIADD R0, R0, 0x170 ;  /* 0x0000017000007836 */ /* 0x000fc80000000000 */
[----:B------:R1:W3:Y:S01]  /*35f0*/  LDS.128 R4, [R2+0x1f0] ;  /* 0x0001f00002047984 */ /* 0x0002e20000000c00 */
[----:B------:R-:W-:Y:S01]  /*3600*/  PRMT R0, RZ, 0x654, R0 ;  /* 0x00000654ff007816 */ /* 0x000fe20000000000 */
[----:B------:R-:W-:Y:S01]  /*3610*/  @!PT LDS RZ, [RZ] ;  /* 0x00000000fffff984 */ /* 0x000fe20000000800 */
[----:B------:R-:W-:Y:S01]  /*3620*/  @!PT LDS RZ, [RZ] ;  /* 0x00000000fffff984 */ /* 0x000fe20000000800 */
[----:B------:R-:W-:Y:S01]  /*3630*/  @!PT LDS RZ, [RZ] ;  /* 0x00000000fffff984 */ /* 0x000fe20000000800 */
[----:B------:R-:W-:Y:S01]  /*3640*/  @!PT LDS RZ, [RZ] ;  /* 0x00000000fffff984 */ /* 0x000fe20000000800 */
[----:B------:R4:W-:Y:S06]  /*3650*/  MEMBAR.ALL.CTA ;  /* 0x0000000000007992 */ /* 0x0009ec0000008000 */
[----:B----4-:R-:W4:Y:S01]  /*3660*/  FENCE.VIEW.ASYNC.S ;  /* 0x00000000000073c6 */ /* 0x010f220000000000 */
[----:B-1----:R-:W-:-:S04]  /*3670*/  SEL R2, RZ, 0x1, P0 ;  /* 0x00000001ff027807 */ /* 0x002fc80000000000 */
[----:B------:R-:W-:Y:S01]  /*3680*/  LOP3.LUT R11, R11, R2, RZ, 0x3c, !PT ;  /* 0x000000020b0b7212 */ /* 0x000fe200078e3cff */
[----:B----4-:R1:W-:Y:S01]  /*3690*/  SYNCS.ARRIVE.TRANS64.RED.A1T0 RZ, [R0+URZ], RZ ;  /* 0x000000ff00ff79a7 */ /* 0x0103e200081004ff */
[----:B---3--:R-:W-:Y:S02]  /*36a0*/  LOP3.LUT P3, RZ, R6, 0x1, RZ, 0xc0, !PT ;  /* 0x0000000106ff7812 */ /* 0x008fe4000786c0ff */
[----:B------:R-:W-:Y:S01]  /*36b0*/  SEL R4, R8, RZ, P0 ;  /* 0x000000ff08047207 */ /* 0x000fe20000000000 */
[----:B-1----:R-:W-:-:S05]  /*36c0*/  VIADD R0, R9, 0x1 ;  /* 0x0000000109007836 */ /* 0x002fca0000000000 */
[----:B------:R-:W-:-:S04]  /*36d0*/  ISETP.NE.AND P1, PT, R0, 0x2, PT ;  /* 0x000000020000780c */ /* 0x000fc80003f25270 */
[----:B------:R-:W-:Y:S02]  /*36e0*/  SEL R3, RZ, 0x1, P1 ;  /* 0x00000001ff037807 */ /* 0x000fe40000800000 */
[----:B------:R-:W-:Y:S02]  /*36f0*/  SEL R9, R0, RZ, P1 ;  /* 0x000000ff00097207 */ /* 0x000fe40000800000 */
[----:B------:R-:W-:Y:S01]  /*3700*/  LOP3.LUT R12, R12, R3, RZ, 0x3c, !PT ;  /* 0x000000030c0c7212 */ /* 0x000fe200078e3cff */
[----:B------:R-:W-:Y:S06]  /*3710*/  @P3 BRA `(.L_x_61) ;  /* 0xfffffffc002c3947 */ /* 0x000fec000383ffff */
[----:B------:R-:W-:Y:S01]  /*3720*/  ULEA UR4, UR5, UR6, 0x3 ;  /* 0x0000000605047291 */ /* 0x000fe2000f8e18ff */
[----:B------:R-:W-:-:S08]  /*3730*/  SHF.L.U32 R0, R10, 0x1f, RZ ;  /* 0x0000001f0a007819 */ /* 0x000fd000000006ff */
[----:B------:R-:W1:Y:S02]  /*3740*/  SYNCS.PHASECHK.TRANS64 P0, [UR4+0x170], R0 ;  /* 0x00017000ff0075a7 */ /* 0x000e640008001004 */
[----:B-1----:R-:W-:Y:S05]  /*3750*/  @P0 BRA `(.L_x_62) ;  /* 0x0000000000080947 */ /* 0x002fea0003800000 */
[----:B------:R-:W1:Y:S02]  /*3760*/  SYNCS.PHASECHK.TRANS64.TRYWAIT P0, [UR4+0x170], R0 ;  /* 0x00017000ff0075a7 */ /* 0x000e640008001104 */
[----:B-1----:R-:W-:Y:S05]  /*3770*/  @!P0 BRA `(.L_x_63) ;  /* 0x0000007c00948947 */ /* 0x002fea0003800000 */
.L_x_62:
[----:B------:R-:W-:-:S04]  /*3780*/  UIADD3 UR7, UPT, UPT, UR5, 0x1, URZ ;  /* 0x0000000105077890 */ /* 0x000fc8000fffe0ff */
[----:B------:R-:W-:-:S04]  /*3790*/  UISETP.NE.AND UP0, UPT, UR7, 0x2, UPT ;  /* 0x000000020700788c */ /* 0x000fc8000bf05270 */
[----:B------:R-:W-:Y:S02]  /*37a0*/  USEL UR8, URZ, 0x1, UP0 ;  /* 0x00000001ff087887 */ /* 0x000fe40008000000 */
[----:B------:R-:W-:-:S04]  /*37b0*/  USEL UR7, UR7, URZ, UP0 ;  /* 0x000000ff07077287 */ /* 0x000fc80008000000 */
[----:B------:R-:W-:Y:S01]  /*37c0*/  ULEA UR7, UR7, UR6, 0x3 ;  /* 0x0000000607077291 */ /* 0x000fe2000f8e18ff */
[----:B-1----:R-:W-:-:S04]  /*37d0*/  LOP3.LUT R2, R10, UR8, RZ, 0x3c, !PT ;  /* 0x000000080a027c12 */ /* 0x002fc8000f8e3cff */
[----:B------:R-:W-:-:S04]  /*37e0*/  SHF.L.U32 R0, R2, 0x1f, RZ ;  /* 0x0000001f02007819 */ /* 0x000fc800000006ff */
[----:B------:R-:W1:Y:S02]  /*37f0*/  SYNCS.PHASECHK.TRANS64 P0, [UR7+0x170], R0 ;  /* 0x00017000ff0075a7 */ /* 0x000e640008001007 */
[----:B-12---:R-:W-:Y:S05]  /*3800*/  @P0 EXIT ;  /* 0x000000000000094d */ /* 0x006fea0003800000 */
[----:B------:R-:W-:Y:S02]  /*3810*/  SHF.L.U32 R2, R2, 0x1f, RZ ;  /* 0x0000001f02027819 */ /* 0x000fe400000006ff */
[----:B------:R-:W-:-:S07]  /*3820*/  MOV R0, UR7 ;  /* 0x0000000700007c02 */ /* 0x000fce0008000f00 */
.L_x_64:
[----:B-1----:R1:W2:Y:S02]  /*3830*/  SYNCS.PHASECHK.TRANS64.TRYWAIT P0, [R0+URZ+0x170], R2 ;  /* 0x00017002000075a7 */ /* 0x0022a400080011ff */
[----:B--2---:R-:W-:Y:S05]  /*3840*/  @!P0 NANOSLEEP.SYNCS 0x989680 ;  /* 0x009896800000895d */ /* 0x004fea0003900000 */
[----:B------:R-:W2:Y:S02]  /*3850*/  @!P0 SYNCS.PHASECHK.TRANS64 P0, [R0+URZ+0x170], R2 ;  /* 0x00017002000085a7 */ /* 0x000ea400080010ff */
[----:B--2---:R-:W-:Y:S05]  /*3860*/  @P0 EXIT ;  /* 0x000000000000094d */ /* 0x004fea0003800000 */
[----:B------:R-:W-:Y:S05]  /*3870*/  BRA `(.L_x_64) ;  /* 0xfffffffc00ec7947 */ /* 0x000fea000383ffff */
.L_x_57:
[----:B------:R-:W-:-:S09]  /*3880*/  UISETP.NE.AND UP0, UPT, UR22, URZ, UPT ;  /* 0x000000ff1600728c */ /* 0x000fd2000bf05270 */
[----:B------:R-:W-:Y:S05]  /*3890*/  BRA.U UP0, `(.L_x_65) ;  /* 0x0000000d00787547 */ /* 0x000fea000b800000 */
[----:B------:R-:W-:Y:S01]  /*38a0*/  UMOV UR4, 0x40 ;  /* 0x0000004000047882 */ /* 0x000fe20000000000 */
[----:B------:R-:W-:Y:S01]  /*38b0*/  NOP ;  /* 0x0000000000007918 */ /* 0x000fe20000000000 */
[----:B------:R-:W-:-:S03]  /*38c0*/  ULEA UR6, UR5, UR4, 0x18 ;  /* 0x0000000405067291 */ /* 0x000fc6000f8ec0ff */
[----:B------:R-:W-:Y:S02]  /*38d0*/  UMOV UR4, 0x400 ;  /* 0x0000040000047882 */ /* 0x000fe40000000000 */
[----:B------:R-:W-:-:S04]  /*38e0*/  ULEA UR5, UR5, UR4, 0x18 ;  /* 0x0000000405057291 */ /* 0x000fc8000f8ec0ff */
[----:B-1----:R-:W1:Y:S02]  /*38f0*/  LDS.U8 R0, [UR6+0x1c] ;  /* 0x00001c06ff007984 */ /* 0x002e640008000000 */
[----:B-1----:R-:W-:-:S13]  /*3900*/  ISETP.NE.AND P0, PT, R0, RZ, PT ;  /* 0x000000ff0000720c */ /* 0x002fda0003f05270 */
[----:B------:R-:W-:Y:S05]  /*3910*/  @P0 BRA `(.L_x_66) ;  /* 0x0000000000580947 */ /* 0x000fea0003800000 */
[----:B------:R-:W-:-:S13]  /*3920*/  ELECT P0, URZ, PT ;  /* 0x0000000000ff782f */ /* 0x000fda0003800000 */
[----:B------:R-:W-:Y:S05]  /*3930*/  @!P0 BRA `(.L_x_67) ;  /* 0x0000000000608947 */ /* 0x000fea0003800000 */
[----:B------:R-:W-:Y:S01]  /*3940*/  UMOV UR4, 0x10 ;  /* 0x0000001000047882 */ /* 0x000fe20000000000 */
[----:B------:R-:W-:Y:S01]  /*3950*/  HFMA2 R2, -RZ, RZ, 0, 5.9604644775390625e-08 ;  /* 0x00000001ff027431 */ /* 0x000fe200000001ff */
[----:B------:R-:W-:-:S03]  /*3960*/  MOV R3, 0xffff ;  /* 0x0000ffff00037802 */ /* 0x000fc60000000f00 */
[----:B------:R-:W-:Y:S04]  /*3970*/  DEPBAR.LE SB1, 0x36 ;  /* 0x00009d800000791a */ /* 0x000fe80000000000 */
[----:B------:R-:W1:Y:S02]  /*3980*/  UTCATOMSWS.FIND_AND_SET.ALIGN UP0, UR4, UR4 ;  /* 0x00000004000475e3 */ /* 0x000e640008000800 */
[----:B-1----:R-:W-:Y:S01]  /*3990*/  MOV R0, UR4 ;  /* 0x0000000400007c02 */ /* 0x002fe20008000f00 */
[----:B------:R-:W-:Y:S06]  /*39a0*/  BRA.U UP0, `(.L_x_68) ;  /* 0x0000000100187547 */ /* 0x000fec000b800000 */
.L_x_69:
[----:B------:R-:W-:Y:S05]  /*39b0*/  NANOSLEEP 0x64 ;  /* 0x000000640000795d */ /* 0x000fea0003800000 */
[----:B------:R-:W-:-:S05]  /*39c0*/  UMOV UR4, 0x10 ;  /* 0x0000001000047882 */ /* 0x000fca0000000000 */
[----:B------:R-:W-:Y:S04]  /*39d0*/  DEPBAR.LE SB1, 0x36 ;  /* 0x00009d800000791a */ /* 0x000fe80000000000 */
[----:B------:R-:W1:Y:S02]  /*39e0*/  UTCATOMSWS.FIND_AND_SET.ALIGN UP0, UR4, UR4 ;  /* 0x00000004000475e3 */ /* 0x000e640008000800 */
[----:B-1----:R-:W-:Y:S01]  /*39f0*/  MOV R0, UR4 ;  /* 0x0000000400007c02 */ /* 0x002fe20008000f00 */
[----:B------:R-:W-:Y:S05]  /*3a00*/  BRA.U !UP0, `(.L_x_69) ;  /* 0xfffffffd08e87547 */ /* 0x000fea000b83ffff */
.L_x_68:
[-C--:B------:R-:W-:Y:S02]  /*3a10*/  SHF.L.U32 R3, R3, R0.reuse, RZ ;  /* 0x0000000003037219 */ /* 0x080fe400000006ff */
[----:B------:R-:W-:Y:S01]  /*3a20*/  SHF.L.U32 R2, R2, R0, RZ ;  /* 0x0000000002027219 */ /* 0x000fe200000006ff */
[----:B------:R-:W-:Y:S02]  /*3a30*/  IMAD.SHL.U32 R0, R0, 0x20, RZ ;  /* 0x0000002000007824 */ /* 0x000fe400078e00ff */
[----:B------:R1:W-:Y:S04]  /*3a40*/  ATOMS.OR RZ, [UR6+0x14], R3 ;  /* 0x00001403ffff798c */ /* 0x0003e8000b000006 */
[----:B------:R1:W-:Y:S04]  /*3a50*/  ATOMS.OR RZ, [UR6+0x18], R2 ;  /* 0x00001802ffff798c */ /* 0x0003e8000b000006 */
[----:B------:R1:W-:Y:S01]  /*3a60*/  STS [UR5+0x210], R0 ;  /* 0x00021000ff007988 */ /* 0x0003e20008000805 */
[----:B------:R-:W-:Y:S05]  /*3a70*/  BRA `(.L_x_67) ;  /* 0x0000000000107947 */ /* 0x000fea0003800000 */
.L_x_66:
[----:B------:R-:W-:Y:S02]  /*3a80*/  MOV R0, 0xffffffff ;  /* 0xffffffff00007802 */ /* 0x000fe40000000f00 */
[----:B------:R-:W-:-:S03]  /*3a90*/  MOV R2, 0x3ac0 ;  /* 0x00003ac000027802 */ /* 0x000fc60000000f00 */
[----:B------:R1:W-:Y:S04]  /*3aa0*/  STS [UR5+0x210], R0 ;  /* 0x00021000ff007988 */ /* 0x0003e80008000805 */
[----:B-12---:R-:W-:Y:S05]  /*3ab0*/  CALL.REL.NOINC `($__internal_1_$__cuda_sm10x_tcgen05_guardrail_trap_phase_invalid_during_alloc) ;  /* 0x0000008000187944 */ /* 0x006fea0003c00000 */
.L_x_67:
[----:B------:R-:W-:Y:S05]  /*3ac0*/  WARPSYNC.ALL ;  /* 0x0000000000007948 */ /* 0x000fea0003800000 */
[----:B------:R-:W3:Y:S01]  /*3ad0*/  S2UR UR4, SR_CgaCtaId ;  /* 0x00000000000479c3 */ /* 0x000ee20000008800 */
[----:B------:R-:W-:Y:S01]  /*3ae0*/  UMOV UR14, 0x400 ;  /* 0x00000400000e7882 */ /* 0x000fe20000000000 */
[----:B------:R-:W-:-:S06]  /*3af0*/  NOP ;  /* 0x0000000000007918 */ /* 0x000fcc0000000000 */
[----:B------:R-:W-:Y:S06]  /*3b00*/  BAR.ARV 0x6, 0xa0 ;  /* 0x0182800000007b1d */ /* 0x000fec0000002000 */
[----:B------:R-:W4:Y:S01]  /*3b10*/  LDCU UR5, c[0x0][0x38c] ;  /* 0x00007180ff0577ac */ /* 0x000f220008000800 */
[----:B------:R-:W-:Y:S02]  /*3b20*/  HFMA2 R12, -RZ, RZ, 0, 0 ;  /* 0x00000000ff0c7431 */ /* 0x000fe400000001ff */
[----:B------:R-:W-:Y:S01]  /*3b30*/  IMAD.MOV.U32 R7, RZ, RZ, 0x1 ;  /* 0x00000001ff077424 */ /* 0x000fe200078e00ff */
[----:B------:R-:W5:Y:S01]  /*3b40*/  LDCU UR7, c[0x0][0x38c] ;  /* 0x00007180ff0777ac */ /* 0x000f620008000800 */
[----:B-1----:R-:W-:Y:S01]  /*3b50*/  IMAD.MOV.U32 R2, RZ, RZ, RZ ;  /* 0x000000ffff027224 */ /* 0x002fe200078e00ff */
[----:B------:R-:W-:Y:S01]  /*3b60*/  UMOV UR17, URZ ;  /* 0x000000ff00117c82 */ /* 0x000fe20008000000 */
[----:B------:R-:W-:Y:S01]  /*3b70*/  UMOV UR11, URZ ;  /* 0x000000ff000b7c82 */ /* 0x000fe20008000000 */
[----:B---3--:R-:W-:Y:S01]  /*3b80*/  ULEA UR14, UR4, UR14, 0x18 ;  /* 0x0000000e040e7291 */ /* 0x008fe2000f8ec0ff */
[----:B------:R-:W-:Y:S01]  /*3b90*/  UMOV UR20, 0x0 ;  /* 0x0000000000147882 */ /* 0x000fe20000000000 */
[----:B------:R-:W-:-:S02]  /*3ba0*/  UMOV UR21, 0x43c0010 ;  /* 0x043c001000157882 */ /* 0x000fc40000000000 */
[----:B------:R-:W-:Y:S02]  /*3bb0*/  UIADD3 UR6, UPT, UPT, UR14, 0x11b00, URZ ;  /* 0x00011b000e067890 */ /* 0x000fe4000fffe0ff */
[----:B----4-:R-:W-:-:S03]  /*3bc0*/  UIADD3 UR5, UPT, UPT, UR5, 0x1f, URZ ;  /* 0x0000001f05057890 */ /* 0x010fc6000fffe0ff */
[----:B------:R-:W1:Y:S01]  /*3bd0*/  LDS R0, [UR14+0x210] ;  /* 0x0002100eff007984 */ /* 0x000e620008000800 */
[----:B------:R-:W-:Y:S02]  /*3be0*/  USHF.R.S32.HI UR4, URZ, 0x1f, UR5 ;  /* 0x0000001fff047899 */ /* 0x000fe40008011405 */
[----:B-----5:R-:W-:Y:S02]  /*3bf0*/  UISETP.GE.AND UP4, UPT, UR7, 0x1, UPT ;  /* 0x000000010700788c */ /* 0x020fe4000bf86270 */
[----:B------:R-:W-:Y:S02]  /*3c00*/  ULEA.HI UR4, UR4, UR5, URZ, 0x5 ;  /* 0x0000000504047291 */ /* 0x000fe4000f8f28ff */
[----:B------:R-:W-:Y:S02]  /*3c10*/  UIADD3 UR5, UPT, UPT, UR14, 0x7b00, URZ ;  /* 0x00007b000e057890 */ /* 0x000fe4000fffe0ff */
[----:B------:R-:W-:Y:S02]  /*3c20*/  USHF.R.S32.HI UR19, URZ, 0x5, UR4 ;  /* 0x00000005ff137899 */ /* 0x000fe40008011404 */
[----:B------:R-:W-:-:S02]  /*3c30*/  USHF.R.U32.HI UR5, URZ, 0x4, UR5 ;  /* 0x00000004ff057899 */ /* 0x000fc40008011605 */
[----:B------:R-:W-:Y:S02]  /*3c40*/  USHF.R.U32.HI UR4, URZ, 0x4, UR6 ;  /* 0x00000004ff047899 */ /* 0x000fe40008011606 */
[----:B------:R-:W-:Y:S02]  /*3c50*/  UISETP.LT.AND UP0, UPT, UR19, 0x1, UPT ;  /* 0x000000011300788c */ /* 0x000fe4000bf01270 */
[----:B------:R-:W-:Y:S02]  /*3c60*/  ULOP3.LUT UR5, UR5, 0x3fff, URZ, 0xc0, !UPT ;  /* 0x00003fff05057892 */ /* 0x000fe4000f8ec0ff */
[----:B------:R-:W-:Y:S02]  /*3c70*/  ULOP3.LUT UR4, UR4, 0x3fff, URZ, 0xc0, !UPT ;  /* 0x00003fff04047892 */ /* 0x000fe4000f8ec0ff */
[----:B------:R-:W-:Y:S02]  /*3c80*/  USEL UR22, UR19, 0x1, !UP0 ;  /* 0x0000000113167887 */ /* 0x000fe4000c000000 */
[----:B------:R-:W-:-:S02]  /*3c90*/  ULOP3.LUT UR16, UR5, 0x10000, URZ, 0xfc, !UPT ;  /* 0x0001000005107892 */ /* 0x000fc4000f8efcff */
[----:B------:R-:W-:Y:S02]  /*3ca0*/  ULOP3.LUT UR4, UR4, 0x10000, URZ, 0xfc, !UPT ;  /* 0x0001000004047892 */ /* 0x000fe4000f8efcff */
[----:B------:R-:W-:Y:S01]  /*3cb0*/  UIADD3 UR22, UPT, UPT, -UR22, URZ, URZ ;  /* 0x000000ff16167290 */ /* 0x000fe2000fffe1ff */
[----:B-1----:R-:W-:Y:S02]  /*3cc0*/  R2UR UR23, R0 ;  /* 0x00000000001772ca */ /* 0x002fe400000e0000 */
[----:B------:R-:W-:-:S13]  /*3cd0*/  MOV R0, RZ ;  /* 0x000000ff00007202 */ /* 0x000fda0000000f00 */
.L_x_76:
[----:B------:R-:W-:Y:S02]  /*3ce0*/  LEA R3, R2, UR14, 0x3 ;  /* 0x0000000e02037c11 */ /* 0x000fe4000f8e18ff */
[----:B------:R-:W-:Y:S02]  /*3cf0*/  SHF.L.U32 R4, R12, 0x1f, RZ ;  /* 0x0000001f0c047819 */ /* 0x000fe400000006ff */
[----:B------:R-:W-:Y:S01]  /*3d00*/  PLOP3.LUT P0, PT, PT, PT, UP4, 0x80, 0x8 ;  /* 0x000000000008781c */ /* 0x000fe20003f0f048 */
[----:B------:R-:W-:Y:S01]  /*3d10*/  VIADD R5, R3, 0x170 ;  /* 0x0000017003057836 */ /* 0x000fe20000000000 */
[----:B-1----:R-:W1:Y:S02]  /*3d20*/  SYNCS.PHASECHK.TRANS64.TRYWAIT P1, [R3+URZ+0x160], R4 ;  /* 0x00016004030075a7 */ /* 0x002e6400080211ff */
[----:B-1----:R-:W-:Y:S09]  /*3d30*/  @!P1 BRA `(.L_x_70) ;  /* 0x00000078003c9947 */ /* 0x002ff20003800000 */
.L_x_169:
[----:B------:R-:W-:Y:S01]  /*3d40*/  LEA R6, R2, UR14, 0x4 ;  /* 0x0000000e02067c11 */ /* 0x000fe2000f8e20ff */
[----:B------:R-:W-:Y:S01]  /*3d50*/  @UP4 ULEA UR5, UR11, UR14, 0x3 ;  /* 0x0000000e0b054291 */ /* 0x000fe2000f8e18ff */
[----:B------:R-:W-:Y:S01]  /*3d60*/  PLOP3.LUT P1, PT, PT, PT, PT, 0x80, 0x8 ;  /* 0x000000000008781c */ /* 0x000fe20003f2f070 */
[----:B------:R-:W-:Y:S01]  /*3d70*/  ULEA UR18, UR17, UR14, 0x3 ;  /* 0x0000000e11127291 */ /* 0x000fe2000f8e18ff */
[----:B------:R-:W-:Y:S01]  /*3d80*/  PRMT R5, RZ, 0x654, R5 ;  /* 0x00000654ff057816 */ /* 0x000fe20000000005 */
[----:B------:R3:W4:Y:S01]  /*3d90*/  LDS.128 R8, [R6+0x1f0] ;  /* 0x0001f00006087984 */ /* 0x0007220000000c00 */
[----:B-1----:R-:W-:Y:S02]  /*3da0*/  @P0 SHF.L.U32 R4, R0, 0x1f, RZ ;  /* 0x0000001f00040819 */ /* 0x002fe400000006ff */
[----:B------:R-:W-:Y:S01]  /*3db0*/  SHF.L.U32 R3, R7, 0x1f, RZ ;  /* 0x0000001f07037819 */ /* 0x000fe200000006ff */
[----:B------:R-:W-:Y:S01]  /*3dc0*/  @!PT LDS RZ, [RZ] ;  /* 0x00000000fffff984 */ /* 0x000fe20000000800 */
[----:B------:R-:W-:Y:S01]  /*3dd0*/  @!PT LDS RZ, [RZ] ;  /* 0x00000000fffff984 */ /* 0x000fe20000000800 */
[----:B------:R-:W-:Y:S01]  /*3de0*/  @!PT LDS RZ, [RZ] ;  /* 0x00000000fffff984 */ /* 0x000fe20000000800 */
[----:B------:R-:W-:Y:S01]  /*3df0*/  @!PT LDS RZ, [RZ] ;  /* 0x00000000fffff984 */ /* 0x000fe20000000800 */
[----:B------:R1:W-:Y:S06]  /*3e00*/  MEMBAR.ALL.CTA ;  /* 0x0000000000007992 */ /* 0x0003ec0000008000 */
[----:B-1----:R-:W1:Y:S02]  /*3e10*/  FENCE.VIEW.ASYNC.S ;  /* 0x00000000000073c6 */ /* 0x002e640000000000 */
[----:B-1----:R3:W-:Y:S01]  /*3e20*/  SYNCS.ARRIVE.TRANS64.RED.A1T0 RZ, [R5+URZ], RZ ;  /* 0x000000ff05ff79a7 */ /* 0x0027e200081004ff */
[----:B------:R3:W1:Y:S01]  /*3e30*/  @P0 SYNCS.PHASECHK.TRANS64.TRYWAIT P1, [UR5], R4 ;  /* 0x00000004ff0005a7 */ /* 0x0006620008021105 */
[----:B------:R-:W5:Y:S02]  /*3e40*/  SYNCS.PHASECHK.TRANS64.TRYWAIT P0, [UR18+0x1a0], R3 ;  /* 0x0001a003ff0075a7 */ /* 0x000f640008001112 */
[----:B-1-345:R-:W-:Y:S05]  /*3e50*/  @!P0 BRA `(.L_x_71) ;  /* 0x0000007800088947 */ /* 0x03afea0003800000 */
.L_x_171:
[----:B-1----:R-:W-:Y:S01]  /*3e60*/  IADD3 R4, PT, PT, R2, 0x1, RZ ;  /* 0x0000000102047810 */ /* 0x002fe20007ffe0ff */
[----:B------:R-:W-:Y:S06]  /*3e70*/  BRA.U !UP4, `(.L_x_72) ;  /* 0x000000010c9c7547 */ /* 0x000fec000b800000 */
[----:B------:R-:W-:Y:S02]  /*3e80*/  ULEA.HI UR5, UR17, UR17, URZ, 0x1 ;  /* 0x0000001111057291 */ /* 0x000fe4000f8f08ff */
[----:B------:R-:W-:Y:S02]  /*3e90*/  UPLOP3.LUT UP2, UPT, UPT, UPT, UPT, 0x40, 0x4 ;  /* 0x000000000004789c */ /* 0x000fe40003f4e870 */
[----:B------:R-:W-:Y:S02]  /*3ea0*/  USHF.R.U32.HI UR6, URZ, 0x1, UR5 ;  /* 0x00000001ff067899 */ /* 0x000fe40008011605 */
[----:B--2---:R-:W-:Y:S02]  /*3eb0*/  ULOP3.LUT UR15, UR5, 0xffe, URZ, 0xc0, !UPT ;  /* 0x00000ffe050f7892 */ /* 0x004fe4000f8ec0ff */
[----:B------:R-:W-:Y:S02]  /*3ec0*/  UIMAD UR5, UR6, 0xf0, UR23 ;  /* 0x000000f0060578a4 */ /* 0x000fe4000f8e0217 */
[----:B------:R-:W-:Y:S01]  /*3ed0*/  UIADD3 UR15, UPT, UPT, -UR15, UR17, URZ ;  /* 0x000000110f0f7290 */ /* 0x000fe2000fffe1ff */
[----:B------:R-:W-:Y:S01]  /*3ee0*/  UMOV UR13, UR22 ;  /* 0x00000016000d7c82 */ /* 0x000fe20008000000 */
[----:B------:R-:W-:-:S02]  /*3ef0*/  UMOV UR12, UR19 ;  /* 0x00000013000c7c82 */ /* 0x000fc40008000000 */
[----:B------:R-:W-:-:S03]  /*3f00*/  ULEA UR15, UR15, UR5, 0x14 ;  /* 0x000000050f0f7291 */ /* 0x000fc6000f8ea0ff */
[----:B------:R-:W-:-:S09]  /*3f10*/  UMOV UR5, UR11 ;  /* 0x0000000b00057c82 */ /* 0x000fd20008000000 */
.L_x_75:
[----:B------:R-:W-:Y:S02]  /*3f20*/  UIADD3 UR13, UPT, UPT, UR13, 0x1, URZ ;  /* 0x000000010d0d7890 */ /* 0x000fe4000fffe0ff */
[----:B-1----:R-:W-:Y:S02]  /*3f30*/  ULEA UR7, UR5, UR14, 0x3 ;  /* 0x0000000e05077291 */ /* 0x002fe4000f8e18ff */
[----:B------:R-:W-:Y:S01]  /*3f40*/  UISETP.NE.AND UP3, UPT, UR13, URZ, UPT ;  /* 0x000000ff0d00728c */ /* 0x000fe2000bf65270 */
[----:B---3--:R-:W-:Y:S10]  /*3f50*/  @P1 BRA `(.L_x_73) ;  /* 0x00000000000c1947 */ /* 0x008ff40003800000 */
[----:B------:R-:W-:Y:S04]  /*3f60*/  SHF.L.U32 R2, R0, 0x1f, RZ ;  /* 0x0000001f00027819 */ /* 0x000fe800000006ff */
[----:B------:R-:W1:Y:S02]  /*3f70*/  SYNCS.PHASECHK.TRANS64.TRYWAIT P0, [UR7], R2 ;  /* 0x00000002ff0075a7 */ /* 0x000e640008001107 */
[----:B-1----:R-:W-:Y:S05]  /*3f80*/  @!P0 BRA `(.L_x_74) ;  /* 0x0000007400d48947 */ /* 0x002fea0003800000 */
.L_x_73:
[----:B------:R-:W-:Y:S01]  /*3f90*/  UISETP.NE.AND UP0, UPT, UR12, 0x1, UPT ;  /* 0x000000010c00788c */ /* 0x000fe2000bf05270 */
[----:B------:R-:W-:Y:S01]  /*3fa0*/  PLOP3.LUT P1, PT, PT, PT, PT, 0x80, 0x8 ;  /* 0x000000000008781c */ /* 0x000fe20003f2f070 */
[----:B------:R-:W-:Y:S02]  /*3fb0*/  UIADD3 UR6, UPT, UPT, UR5, 0x1, URZ ;  /* 0x0000000105067890 */ /* 0x000fe4000fffe0ff */
[----:B------:R-:W-:Y:S02]  /*3fc0*/  UIADD3 UR12, UPT, UPT, UR12, -0x1, URZ ;  /* 0xffffffff0c0c7890 */ /* 0x000fe4000fffe0ff */
[----:B------:R-:W-:Y:S01]  /*3fd0*/  UISETP.NE.AND UP1, UPT, UR6, 0x14, UPT ;  /* 0x000000140600788c */ /* 0x000fe2000bf25270 */
[----:B------:R-:W-:Y:S01]  /*3fe0*/  PLOP3.LUT P0, PT, PT, PT, UP0, 0x80, 0x8 ;  /* 0x000000000008781c */ /* 0x000fe20003f0f008 */
[----:B------:R-:W-:Y:S02]  /*3ff0*/  UMOV UR9, 0xc0004010 ;  /* 0xc000401000097882 */ /* 0x000fe40000000000 */
[----:B------:R-:W-:Y:S02]  /*4000*/  USEL UR8, URZ, 0x1, UP1 ;  /* 0x00000001ff087887 */ /* 0x000fe40008800000 */
[----:B------:R-:W-:Y:S02]  /*4010*/  USEL UR11, UR6, URZ, UP1 ;  /* 0x000000ff060b7287 */ /* 0x000fe40008800000 */
[----:B------:R-:W-:Y:S02]  /*4020*/  UIMAD UR6, UR5, 0x1e0, UR4 ;  /* 0x000001e0050678a4 */ /* 0x000fe4000f8e0204 */
[----:B------:R-:W-:Y:S01]  /*4030*/  @UP0 ULEA UR10, UR11, UR14, 0x3 ;  /* 0x0000000e0b0a0291 */ /* 0x000fe2000f8e18ff */
[----:B------:R-:W-:Y:S01]  /*4040*/  LOP3.LUT R0, R0, UR8, RZ, 0x3c, !PT ;  /* 0x0000000800007c12 */ /* 0x000fe2000f8e3cff */
[----:B------:R-:W-:Y:S03]  /*4050*/  ULEA UR8, UR5, UR16, 0x7 ;  /* 0x0000001005087291 */ /* 0x000fe6000f8e38ff */
[----:B-1----:R-:W-:Y:S01]  /*4060*/  @P0 SHF.L.U32 R2, R0, 0x1f, RZ ;  /* 0x0000001f00020819 */ /* 0x002fe200000006ff */
[----:B------:R-:W-:Y:S03]  /*4070*/  UMOV UR5, UR11 ;  /* 0x0000000b00057c82 */ /* 0x000fe60008000000 */
[----:B------:R1:W3:Y:S01]  /*4080*/  @P0 SYNCS.PHASECHK.TRANS64.TRYWAIT P1, [UR10], R2 ;  /* 0x00000002ff0005a7 */ /* 0x0002e2000802110a */
[----:B------:R-:W-:Y:S03]  /*4090*/  UIADD3 UR10, UPT, UPT, UR7, 0xa0, URZ ;  /* 0x000000a0070a7890 */ /* 0x000fe6000fffe0ff */
[----:B------:R-:W-:Y:S02]  /*40a0*/  UMOV UR7, 0xc0004010 ;  /* 0xc000401000077882 */ /* 0x000fe40000000000 */
[----:B------:R1:W-:Y:S01]  /*40b0*/  UTCQMMA gdesc[UR8], gdesc[UR6], tmem[UR15], tmem[UR20], idesc[UR21], UP2 ;  /* 0x00ff1406080075ea */ /* 0x0003e2000900030f */
[----:B------:R-:W-:Y:S03]  /*40c0*/  UPLOP3.LUT UP2, UPT, UPT, UPT, UPT, 0x80, 0x8 ;  /* 0x000000000008789c */ /* 0x000fe60003f4f070 */
[----:B------:R1:W-:Y:S01]  /*40d0*/  UTCBAR [UR10], URZ ;  /* 0x000000ff0a0073e9 */ /* 0x0003e200080000ff */
[----:B------:R-:W-:Y:S07]  /*40e0*/  BRA.U UP3, `(.L_x_75) ;  /* 0xfffffffd038c7547 */ /* 0x000fee000b83ffff */
.L_x_72:
[----:B------:R-:W-:Y:S01]  /*40f0*/  UIADD3 UR5, UPT, UPT, UR17, 0x1, URZ ;  /* 0x0000000111057890 */ /* 0x000fe2000fffe0ff */
[----:B------:R-:W-:Y:S01]  /*4100*/  LOP3.LUT P0, RZ, R10, 0x1, RZ, 0xc0, !PT ;  /* 0x000000010aff7812 */ /* 0x000fe2000780c0ff */
[----:B-1----:R-:W-:Y:S01]  /*4110*/  UIADD3 UR6, UPT, UPT, UR18, 0x180, URZ ;  /* 0x0000018012067890 */ /* 0x002fe2000fffe0ff */
[----:B---3--:R-:W-:Y:S01]  /*4120*/  ISETP.NE.AND P1, PT, R4, 0x2, PT ;  /* 0x000000020400780c */ /* 0x008fe20003f25270 */
[----:B------:R-:W-:-:S03]  /*4130*/  UISETP.NE.AND UP0, UPT, UR5, 0x4, UPT ;  /* 0x000000040500788c */ /* 0x000fc6000bf05270 */
[----:B------:R-:W-:Y:S01]  /*4140*/  SEL R2, RZ, 0x1, P1 ;  /* 0x00000001ff027807 */ /* 0x000fe20000800000 */
[----:B------:R-:W-:Y:S02]  /*4150*/  USEL UR7, URZ, 0x1, UP0 ;  /* 0x00000001ff077887 */ /* 0x000fe40008000000 */
[----:B------:R-:W-:Y:S01]  /*4160*/  USEL UR17, UR5, URZ, UP0 ;  /* 0x000000ff05117287 */ /* 0x000fe20008000000 */
[----:B------:R1:W-:Y:S01]  /*4170*/  UTCBAR [UR6], URZ ;  /* 0x000000ff060073e9 */ /* 0x0003e200080000ff */
[----:B------:R-:W-:Y:S02]  /*4180*/  LOP3.LUT R12, R12, R2, RZ, 0x3c, !PT ;  /* 0x000000020c0c7212 */ /* 0x000fe400078e3cff */
[----:B------:R-:W-:Y:S02]  /*4190*/  LOP3.LUT R7, R7, UR7, RZ, 0x3c, !PT ;  /* 0x0000000707077c12 */ /* 0x000fe4000f8e3cff */
[----:B------:R-:W-:Y:S01]  /*41a0*/  SEL R2, R4, RZ, P1 ;  /* 0x000000ff04027207 */ /* 0x000fe20000800000 */
[----:B------:R-:W-:Y:S06]  /*41b0*/  @P0 BRA `(.L_x_76) ;  /* 0xfffffff800c80947 */ /* 0x000fec000383ffff */
[----:B------:R-:W3:Y:S01]  /*41c0*/  S2UR UR8, SR_CgaCtaId ;  /* 0x00000000000879c3 */ /* 0x000ee20000008800 */
[----:B------:R-:W-:Y:S01]  /*41d0*/  ELECT P0, URZ, PT ;  /* 0x0000000000ff782f */ /* 0x000fe20003800000 */
[----:B------:R-:W-:Y:S01]  /*41e0*/  IMAD.MOV.U32 R2, RZ, RZ, 0x1 ;  /* 0x00000001ff027424 */ /* 0x000fe200078e00ff */
[----:B------:R-:W-:Y:S01]  /*41f0*/  UIADD3 UR14, UPT, UPT, UR14, 0x1a0, URZ ;  /* 0x000001a00e0e7890 */ /* 0x000fe2000fffe0ff */
[----:B------:R-:W-:Y:S01]  /*4200*/  SHF.L.U32 R0, R7, 0x1f, RZ ;  /* 0x0000001f07007819 */ /* 0x000fe200000006ff */
[----:B------:R-:W-:-:S03]  /*4210*/  UMOV UR4, 0x40 ;  /* 0x0000004000047882 */ /* 0x000fc60000000000 */
[----:B------:R-:W-:Y:S01]  /*4220*/  UVIRTCOUNT.DEALLOC.SMPOOL 0x80 ;  /* 0x000000800000784c */ /* 0x000fe20000000000 */
[----:B---3--:R-:W-:Y:S02]  /*4230*/  ULEA UR8, UR8, UR4, 0x18 ;  /* 0x0000000408087291 */ /* 0x008fe4000f8ec0ff */
[----:B------:R-:W-:-:S07]  /*4240*/  ULEA UR4, UR17, UR14, 0x3 ;  /* 0x0000000e11047291 */ /* 0x000fce000f8e18ff */
[----:B------:R3:W-:Y:S02]  /*4250*/  @P0 STS.U8 [UR8+0x1c], R2 ;  /* 0x00001c02ff000988 */ /* 0x0007e40008000008 */
[----:B------:R-:W4:Y:S02]  /*4260*/  SYNCS.PHASECHK.TRANS64.TRYWAIT P0, [UR4], R0 ;  /* 0x00000000ff0075a7 */ /* 0x000f240008001104 */
[----:B---34-:R-:W-:Y:S05]  /*4270*/  @!P0 BRA `(.L_x_77) ;  /* 0x0000007400308947 */ /* 0x018fea0003800000 */
.L_x_174:
[----:B------:R-:W-:-:S04]  /*4280*/  UIADD3 UR4, UPT, UPT, UR17, 0x1, URZ ;  /* 0x0000000111047890 */ /* 0x000fc8000fffe0ff */
[----:B------:R-:W-:-:S04]  /*4290*/  UISETP.NE.AND UP0, UPT, UR4, 0x4, UPT ;  /* 0x000000040400788c */ /* 0x000fc8000bf05270 */
[----:B-1----:R-:W-:Y:S02]  /*42a0*/  USEL UR6, URZ, 0x1, UP0 ;  /* 0x00000001ff067887 */ /* 0x002fe40008000000 */
[----:B------:R-:W-:-:S04]  /*42b0*/  USEL UR4, UR4, URZ, UP0 ;  /* 0x000000ff04047287 */ /* 0x000fc80008000000 */
[----:B------:R-:W-:Y:S01]  /*42c0*/  ULEA UR5, UR4, UR14, 0x3 ;  /* 0x0000000e04057291 */ /* 0x000fe2000f8e18ff */
[----:B---3--:R-:W-:-:S04]  /*42d0*/  LOP3.LUT R0, R7, UR6, RZ, 0x3c, !PT ;  /* 0x0000000607007c12 */ /* 0x008fc8000f8e3cff */
[----:B------:R-:W-:-:S04]  /*42e0*/  SHF.L.U32 R2, R0, 0x1f, RZ ;  /* 0x0000001f00027819 */ /* 0x000fc800000006ff */
[----:B------:R-:W1:Y:S02]  /*42f0*/  SYNCS.PHASECHK.TRANS64.TRYWAIT P0, [UR5], R2 ;  /* 0x00000002ff0075a7 */ /* 0x000e640008001105 */
[----:B-1----:R-:W-:Y:S05]  /*4300*/  @!P0 BRA `(.L_x_78) ;  /* 0x0000007400248947 */ /* 0x002fea0003800000 */
.L_x_176:
        /* <DEDUP_REMOVED lines=9> */
.L_x_178:
[----:B------:R-:W-:-:S04]  /*43a0*/  UIADD3 UR4, UPT, UPT, UR4, 0x1, URZ ;  /* 0x0000000104047890 */ /* 0x000fc8000fffe0ff */
[----:B------:R-:W-:-:S04]  /*43b0*/  UISETP.NE.AND UP0, UPT, UR4, 0x4, UPT ;  /* 0x000000040400788c */ /* 0x000fc8000bf05270 */
[----:B------:R-:W-:Y:S02]  /*43c0*/  USEL UR5, URZ, 0x1, UP0 ;  /* 0x00000001ff057887 */ /* 0x000fe40008000000 */
[----:B------:R-:W-:-:S04]  /*43d0*/  USEL UR4, UR4, URZ, UP0 ;  /* 0x000000ff04047287 */ /* 0x000fc80008000000 */
[----:B------:R-:W-:Y:S01]  /*43e0*/  ULEA UR4, UR4, UR14, 0x3 ;  /* 0x0000000e04047291 */ /* 0x000fe2000f8e18ff */
[----:B------:R-:W-:-:S04]  /*43f0*/  LOP3.LUT R0, R0, UR5, RZ, 0x3c, !PT ;  /* 0x0000000500007c12 */ /* 0x000fc8000f8e3cff */
[----:B------:R-:W-:-:S04]  /*4400*/  SHF.L.U32 R0, R0, 0x1f, RZ ;  /* 0x0000001f00007819 */ /* 0x000fc800000006ff */
[----:B------:R-:W3:Y:S02]  /*4410*/  SYNCS.PHASECHK.TRANS64.TRYWAIT P0, [UR4], R0 ;  /* 0x00000000ff0075a7 */ /* 0x000ee40008001104 */
[----:B---3--:R-:W-:Y:S05]  /*4420*/  @!P0 BRA `(.L_x_80) ;  /* 0x00000074000c8947 */ /* 0x008fea0003800000 */
.L_x_180:
[----:B------:R-:W-:Y:S01]  /*4430*/  NOP ;  /* 0x0000000000007918 */ /* 0x000fe20000000000 */
[----:B-1----:R-:W1:Y:S01]  /*4440*/  LDS R0, [UR8+0x14] ;  /* 0x00001408ff007984 */ /* 0x002e620008000800 */
[----:B------:R-:W-:Y:S01]  /*4450*/  ULOP3.LUT UR4, UR23, 0xffff, URZ, 0xc0, !UPT ;  /* 0x0000ffff17047892 */ /* 0x000fe2000f8ec0ff */
[----:B------:R-:W-:Y:S01]  /*4460*/  UMOV UR5, 0xffff ;  /* 0x0000ffff00057882 */ /* 0x000fe20000000000 */
[----:B------:R-:W-:Y:S02]  /*4470*/  UMOV UR6, 0x1 ;  /* 0x0000000100067882 */ /* 0x000fe40000000000 */
[----:B------:R-:W-:-:S04]  /*4480*/  USHF.R.U32.HI UR4, URZ, 0x5, UR4 ;  /* 0x00000005ff047899 */ /* 0x000fc80008011604 */
[----:B------:R-:W-:Y:S02]  /*4490*/  USHF.L.U32 UR5, UR5, UR4, URZ ;  /* 0x0000000405057299 */ /* 0x000fe400080006ff */
[----:B------:R-:W-:-:S04]  /*44a0*/  USHF.L.U32 UR4, UR6, UR4, URZ ;  /* 0x0000000406047299 */ /* 0x000fc800080006ff */
[----:B-1----:R-:W-:-:S04]  /*44b0*/  LOP3.LUT R0, R0, UR5, RZ, 0xc0, !PT ;  /* 0x0000000500007c12 */ /* 0x002fc8000f8ec0ff */
[----:B------:R-:W-:-:S13]  /*44c0*/  ISETP.NE.AND P0, PT, R0, UR5, PT ;  /* 0x0000000500007c0c */ /* 0x000fda000bf05270 */
[----:B------:R-:W-:Y:S05]  /*44d0*/  @P0 BRA `(.L_x_81) ;  /* 0x0000000000580947 */ /* 0x000fea0003800000 */
[----:B------:R-:W1:Y:S02]  /*44e0*/  LDS R0, [UR8+0x18] ;  /* 0x00001808ff007984 */ /* 0x000e640008000800 */
[----:B-1----:R-:W-:-:S04]  /*44f0*/  LOP3.LUT R0, R0, UR4, RZ, 0xc0, !PT ;  /* 0x0000000400007c12 */ /* 0x002fc8000f8ec0ff */
[----:B------:R-:W-:-:S13]  /*4500*/  ISETP.NE.AND P0, PT, R0, UR4, PT ;  /* 0x0000000400007c0c */ /* 0x000fda000bf05270 */
[----:B------:R-:W-:Y:S05]  /*4510*/  @P0 BRA `(.L_x_82) ;  /* 0x00000000003c0947 */ /* 0x000fea0003800000 */
[----:B------:R-:W1:Y:S01]  /*4520*/  S2R R2, SR_LANEID ;  /* 0x0000000000027919 */ /* 0x000e620000000000 */
[----:B------:R-:W-:-:S06]  /*4530*/  ULOP3.LUT UR5, URZ, UR5, URZ, 0x33, !UPT ;  /* 0x00000005ff057292 */ /* 0x000fcc000f8e33ff */
[----:B------:R-:W-:-:S04]  /*4540*/  IMAD.U32 R0, RZ, RZ, UR5 ;  /* 0x00000005ff007e24 */ /* 0x000fc8000f8e00ff */
[----:B------:R3:W4:Y:S02]  /*4550*/  REDUX UR7, R0 ;  /* 0x00000000000773c4 */ /* 0x0007240000000000 */
[----:B------:R1:W-:Y:S01]  /*4560*/  UTCATOMSWS.AND URZ, UR5 ;  /* 0x0000000500ff79e3 */ /* 0x0003e20008000000 */
[----:B---3--:R-:W-:Y:S01]  /*4570*/  LOP3.LUT R0, RZ, UR4, RZ, 0x33, !PT ;  /* 0x00000004ff007c12 */ /* 0x008fe2000f8e33ff */
[----:B------:R-:W-:Y:S02]  /*4580*/  VOTEU.ANY UR4, UPT, PT ;  /* 0x0000000000047886 */ /* 0x000fe400038e0100 */
[----:B------:R-:W-:Y:S02]  /*4590*/  UFLO.U32 UR4, UR4 ;  /* 0x00000004000472bd */ /* 0x000fe400080e0000 */
[----:B------:R-:W3:Y:S04]  /*45a0*/  REDUX UR6, R0 ;  /* 0x00000000000673c4 */ /* 0x000ee80000000000 */
[----:B-1----:R-:W-:-:S02]  /*45b0*/  ISETP.EQ.U32.AND P0, PT, R2, UR4, PT ;  /* 0x0000000402007c0c */ /* 0x002fc4000bf02070 */
[----:B----4-:R-:W-:-:S11]  /*45c0*/  MOV R2, UR7 ;  /* 0x0000000700027c02 */ /* 0x010fd60008000f00 */
[----:B------:R1:W-:Y:S01]  /*45d0*/  @P0 ATOMS.AND RZ, [UR8+0x14], R2 ;  /* 0x00001402ffff098c */ /* 0x0003e2000a800008 */
[----:B---3--:R-:W-:-:S05]  /*45e0*/  IMAD.U32 R0, RZ, RZ, UR6 ;  /* 0x00000006ff007e24 */ /* 0x008fca000f8e00ff */
[----:B------:R1:W-:Y:S01]  /*45f0*/  @P0 ATOMS.AND RZ, [UR8+0x18], R0 ;  /* 0x00001800ffff098c */ /* 0x0003e2000a800008 */
[----:B------:R-:W-:Y:S05]  /*4600*/  BRA `(.L_x_83) ;  /* 0x0000000000147947 */ /* 0x000fea0003800000 */
.L_x_82:
[----:B------:R-:W-:Y:S02]  /*4610*/  MOV R2, 0x4630 ;  /* 0x0000463000027802 */ /* 0x000fe40000000f00 */
[----:B--2---:R-:W-:Y:S05]  /*4620*/  CALL.REL.NOINC `($__internal_0_$__cuda_sm10x_tcgen05_guardrail_trap_col_being_dealloced_not_returned_by_alloc) ;  /* 0x0000007400307944 */ /* 0x004fea0003c00000 */
[----:B------:R-:W-:Y:S05]  /*4630*/  BRA `(.L_x_83) ;  /* 0x0000000000087947 */ /* 0x000fea0003800000 */
.L_x_81:
[----:B------:R-:W-:Y:S02]  /*4640*/  MOV R2, 0x4660 ;  /* 0x0000466000027802 */ /* 0x000fe40000000f00 */
[----:B--2---:R-:W-:Y:S05]  /*4650*/  CALL.REL.NOINC `($__internal_2_$__cuda_sm10x_tcgen05_guardrail_trap_unallocated_columns_being_dealloced) ;  /* 0x00000074003c7944 */ /* 0x004fea0003c00000 */
.L_x_83:
[----:B------:R-:W-:Y:S01]  /*4660*/  NOP ;  /* 0x0000000000007918 */ /* 0x000fe20000000000 */
[----:B--2---:R-:W-:Y:S05]  /*4670*/  EXIT ;  /* 0x000000000000794d */ /* 0x004fea0003800000 */
.L_x_65:
[----:B------:R-:W-:-:S09]  /*4680*/  UISETP.NE.OR UP0, UPT, UR22, 0x3, !UP3 ;  /* 0x000000031600788c */ /* 0x000fd2000df05670 */
[----:B------:R-:W-:Y:S05]  /*4690*/  BRA.U UP0, `(.L_x_84) ;  /* 0x0000001100387547 */ /* 0x000fea000b800000 */
[----:B------:R-:W3:Y:S01]  /*46a0*/  LDCU.64 UR6, c[0x0][0x888] ;  /* 0x00011100ff0677ac */ /* 0x000ee20008000a00 */
[----:B------:R-:W-:Y:S02]  /*46b0*/  HFMA2 R10, -RZ, RZ, 0, 0 ;  /* 0x00000000ff0a7431 */ /* 0x000fe400000001ff */
[----:B------:R-:W-:Y:S01]  /*46c0*/  IMAD.MOV.U32 R9, RZ, RZ, 0x1 ;  /* 0x00000001ff097424 */ /* 0x000fe200078e00ff */
[----:B------:R-:W-:Y:S01]  /*46d0*/  MOV R11, 0x3c00 ;  /* 0x00003c00000b7802 */ /* 0x000fe20000000f00 */
[----:B------:R-:W4:Y:S01]  /*46e0*/  LDCU UR37, c[0x0][0x370] ;  /* 0x00006e00ff2577ac */ /* 0x000f220008000800 */
[----:B------:R-:W-:Y:S01]  /*46f0*/  IMAD.MOV.U32 R8, RZ, RZ, RZ ;  /* 0x000000ffff087224 */ /* 0x000fe200078e00ff */
[----:B------:R-:W5:Y:S01]  /*4700*/  LDCU.128 UR40, c[0x0][0xb10] ;  /* 0x00016200ff2877ac */ /* 0x000f620008000c00 */
[----:B------:R-:W5:Y:S01]  /*4710*/  LDCU UR31, c[0x0][0x374] ;  /* 0x00006e80ff1f77ac */ /* 0x000f620008000800 */
[----:B------:R-:W1:Y:S01]  /*4720*/  LDCU.64 UR38, c[0x0][0x890] ;  /* 0x00011200ff2677ac */ /* 0x000e620008000a00 */
[----:B------:R-:W1:Y:S01]  /*4730*/  LDCU UR21, c[0x0][0xb0c] ;  /* 0x00016180ff1577ac */ /* 0x000e620008000800 */
[----:B------:R-:W1:Y:S01]  /*4740*/  LDCU UR49, c[0x0][0xb20] ;  /* 0x00016400ff3177ac */ /* 0x000e620008000800 */
[----:B------:R-:W1:Y:S01]  /*4750*/  LDCU UR4, c[0x0][0xb30] ;  /* 0x00016600ff0477ac */ /* 0x000e620008000800 */
[----:B---3--:R-:W-:Y:S01]  /*4760*/  UISETP.NE.U32.AND UP0, UPT, UR6, URZ, UPT ;  /* 0x000000ff0600728c */ /* 0x008fe2000bf05070 */
[----:B------:R-:W-:Y:S01]  /*4770*/  UMOV UR29, 0x400 ;  /* 0x00000400001d7882 */ /* 0x000fe20000000000 */
[----:B-----5:R-:W-:-:S02]  /*4780*/  UIMAD.WIDE.U32 UR8, UR31, UR43, URZ ;  /* 0x0000002b1f0872a5 */ /* 0x020fc4000f8e00ff */
[----:B------:R-:W-:Y:S02]  /*4790*/  ULEA UR29, UR5, UR29, 0x18 ;  /* 0x0000001d051d7291 */ /* 0x000fe4000f8ec0ff */
[----:B------:R-:W-:Y:S02]  /*47a0*/  UISETP.NE.AND.EX UP6, UPT, UR7, URZ, UPT, UP0 ;  /* 0x000000ff0700728c */ /* 0x000fe4000bfc5300 */
[----:B----4-:R-:W-:Y:S02]  /*47b0*/  UIMAD.WIDE.U32 UR6, UR37, UR40, URZ ;  /* 0x00000028250672a5 */ /* 0x010fe4000f8e00ff */
[----:B------:R-:W-:Y:S02]  /*47c0*/  UIADD3 UR47, UPT, UPT, UR29, 0x140, URZ ;  /* 0x000001401d2f7890 */ /* 0x000fe4000fffe0ff */
[----:B--2---:R-:W-:Y:S02]  /*47d0*/  UISETP.NE.AND UP0, UPT, UR15, 0x1, UPT ;  /* 0x000000010f00788c */ /* 0x004fe4000bf05270 */
[----:B------:R-:W-:-:S02]  /*47e0*/  UPRMT UR47, UR5, 0x654, UR47 ;  /* 0x00000654052f7896 */ /* 0x000fc4000800002f */
[----:B-1----:R-:W-:Y:S01]  /*47f0*/  UISETP.NE.U32.AND UP0, UPT, UR38, URZ, UPT ;  /* 0x000000ff2600728c */ /* 0x002fe2000bf05070 */
[----:B------:R-:W-:Y:S01]  /*4800*/  UMOV UR5, UR7 ;  /* 0x0000000700057c82 */ /* 0x000fe20008000000 */
[----:B------:R-:W-:Y:S02]  /*4810*/  UISETP.GE.AND UP3, UPT, UR15, 0x1, UPT ;  /* 0x000000010f00788c */ /* 0x000fe4000bf66270 */
[----:B------:R-:W-:Y:S02]  /*4820*/  USHF.R.U32.HI UR46, URZ, UR41, UR5 ;  /* 0x00000029ff2e7299 */ /* 0x000fe40008011605 */
[----:B------:R-:W-:Y:S01]  /*4830*/  UISETP.NE.AND.EX UP5, UPT, UR39, URZ, UPT, UP0 ;  /* 0x000000ff2700728c */ /* 0x000fe2000bfa5300 */
[----:B------:R-:W-:Y:S01]  /*4840*/  UMOV UR5, UR9 ;  /* 0x0000000900057c82 */ /* 0x000fe20008000000 */
[----:B------:R-:W1:Y:S01]  /*4850*/  LDCU.64 UR50, c[0x0][0x348] ;  /* 0x00006900ff3277ac */ /* 0x000e620008000a00 */
[----:B------:R-:W-:Y:S01]  /*4860*/  UPLOP3.LUT UP1, UPT, UPT, UPT, UPT, 0x40, 0x4 ;  /* 0x000000000004789c */ /* 0x000fe20003f2e870 */
[----:B------:R-:W2:Y:S01]  /*4870*/  LDCU.64 UR22, c[0x0][0xb28] ;  /* 0x00016500ff1677ac */ /* 0x000ea20008000a00 */
[----:B------:R-:W-:-:S02]  /*4880*/  UISETP.NE.AND UP3, UPT, UR21, 0x1, UPT ;  /* 0x000000011500788c */ /* 0x000fc4000bf65270 */
[----:B------:R-:W-:Y:S02]  /*4890*/  USHF.R.U32.HI UR44, URZ, UR49, UR5 ;  /* 0x00000031ff2c7299 */ /* 0x000fe40008011605 */
[----:B------:R-:W-:Y:S02]  /*48a0*/  UISETP.NE.AND UP0, UPT, UR42, 0x1, UPT ;  /* 0x000000012a00788c */ /* 0x000fe4000bf05270 */
[----:B------:R-:W-:-:S11]  /*48b0*/  UISETP.NE.AND UP4, UPT, UR4, 0x1, UPT ;  /* 0x000000010400788c */ /* 0x000fd6000bf85270 */
.L_x_92:
[----:B------:R-:W-:Y:S02]  /*48c0*/  LEA R2, R8, UR29, 0x3 ;  /* 0x0000001d08027c11 */ /* 0x000fe4000f8e18ff */
[----:B------:R-:W-:Y:S02]  /*48d0*/  SHF.L.U32 R0, R10, 0x1f, RZ ;  /* 0x0000001f0a007819 */ /* 0x000fe400000006ff */
[----:B------:R-:W-:Y:S02]  /*48e0*/  LEA R4, R8, UR29, 0x4 ;  /* 0x0000001d08047c11 */ /* 0x000fe4000f8e20ff */
[----:B------:R-:W3:Y:S02]  /*48f0*/  SYNCS.PHASECHK.TRANS64.TRYWAIT P0, [R2+URZ+0x160], R0 ;  /* 0x00016000020075a7 */ /* 0x000ee400080011ff */
[----:B---3--:R-:W-:Y:S05]  /*4900*/  @!P0 BRA `(.L_x_85) ;  /* 0x0000006c00ec8947 */ /* 0x008fea0003800000 */
.L_x_181:
[----:B------:R-:W4:Y:S01]  /*4910*/  LDS.128 R4, [R4+0x1f0] ;  /* 0x0001f00004047984 */ /* 0x000f220000000c00 */
[----:B------:R-:W-:Y:S01]  /*4920*/  UISETP.GE.AND UP0, UPT, UR15, 0x1, UPT ;  /* 0x000000010f00788c */ /* 0x000fe2000bf06270 */
[----:B------:R-:W-:Y:S01]  /*4930*/  @!PT LDS RZ, [RZ] ;  /* 0x00000000fffff984 */ /* 0x000fe20000000800 */
[----:B------:R-:W-:Y:S01]  /*4940*/  @!PT LDS RZ, [RZ] ;  /* 0x00000000fffff984 */ /* 0x000fe20000000800 */
[----:B------:R-:W-:Y:S01]  /*4950*/  @!PT LDS RZ, [RZ] ;  /* 0x00000000fffff984 */ /* 0x000fe20000000800 */
[----:B------:R-:W-:Y:S01]  /*4960*/  @!PT LDS RZ, [RZ] ;  /* 0x00000000fffff984 */ /* 0x000fe20000000800 */
[----:B------:R5:W-:Y:S06]  /*4970*/  MEMBAR.ALL.CTA ;  /* 0x0000000000007992 */ /* 0x000bec0000008000 */
[----:B-----5:R-:W5:Y:S01]  /*4980*/  FENCE.VIEW.ASYNC.S ;  /* 0x00000000000073c6 */ /* 0x020f620000000000 */
[----:B----4-:R-:W-:Y:S11]  /*4990*/  LOP3.LUT P0, RZ, R6, 0x1, RZ, 0xc0, !PT ;  /* 0x0000000106ff7812 */ /* 0x010ff6000780c0ff */
[----:B------:R-:W-:Y:S02]  /*49a0*/  @!UPT UIADD3 URZ, UPT, UPT, URZ, URZ, URZ ;  /* 0x000000fffffff290 */ /* 0x000fe4000fffe0ff */
[----:B-----5:R-:W-:Y:S01]  /*49b0*/  VOTEU.ANY UP3, P0 ;  /* 0x0000000000ff7886 */ /* 0x020fe20000060100 */
[----:B------:R-:W-:Y:S11]  /*49c0*/  PLOP3.LUT P0, PT, PT, PT, UP3, 0x80, 0x8 ;  /* 0x000000000008781c */ /* 0x000ff60003f0f038 */
[----:B------:R-:W-:Y:S02]  /*49d0*/  @!UPT UIADD3 URZ, UPT, UPT, URZ, URZ, URZ ;  /* 0x000000fffffff290 */ /* 0x000fe4000fffe0ff */
[----:B---3--:R-:W-:Y:S02]  /*49e0*/  @P0 SHF.R.U32.HI R0, RZ, 0x10, R5 ;  /* 0x00000010ff000819 */ /* 0x008fe40000011605 */
[----:B------:R-:W-:Y:S02]  /*49f0*/  @P0 MOV R3, R4 ;  /* 0x0000000400030202 */ /* 0x000fe40000000f00 */
[----:B------:R-:W-:Y:S01]  /*4a00*/  @P0 R2UR UR4, R0 ;  /* 0x00000000000402ca */ /* 0x000fe200000e0000 */
[----:B------:R-:W-:Y:S01]  /*4a10*/  VIADD R0, R2, 0x170 ;  /* 0x0000017002007836 */ /* 0x000fe20000000000 */
[----:B------:R-:W-:Y:S02]  /*4a20*/  @P0 LOP3.LUT R4, R5, 0xffff, RZ, 0xc0, !PT ;  /* 0x0000ffff05040812 */ /* 0x000fe400078ec0ff */
[----:B------:R-:W-:Y:S02]  /*4a30*/  @P0 R2UR UR6, R3 ;  /* 0x00000000030602ca */ /* 0x000fe400000e0000 */
[----:B------:R-:W-:Y:S02]  /*4a40*/  PRMT R0, RZ, 0x654, R0 ;  /* 0x00000654ff007816 */ /* 0x000fe40000000000 */
[----:B------:R-:W-:Y:S02]  /*4a50*/  @P0 R2UR UR5, R4 ;  /* 0x00000000040502ca */ /* 0x000fe400000e0000 */
[----:B------:R3:W-:Y:S03]  /*4a60*/  SYNCS.ARRIVE.TRANS64.RED.A1T0 RZ, [R0+URZ], RZ ;  /* 0x000000ff00ff79a7 */ /* 0x0007e600081004ff */
[----:B------:R-:W-:Y:S04]  /*4a70*/  @UP3 UMOV UR30, UR4 ;  /* 0x00000004001e3c82 */ /* 0x000fe80008000000 */
[----:B------:R-:W-:Y:S04]  /*4a80*/  @UP3 UMOV UR14, UR6 ;  /* 0x00000006000e3c82 */ /* 0x000fe80008000000 */
[----:B------:R-:W-:Y:S01]  /*4a90*/  @UP3 UMOV UR13, UR5 ;  /* 0x00000005000d3c82 */ /* 0x000fe20008000000 */
[----:B------:R-:W-:Y:S05]  /*4aa0*/  BRA.U !UP0, `(.L_x_86) ;  /* 0x0000000108c07547 */ /* 0x000fea000b800000 */
[----:B------:R-:W-:Y:S02]  /*4ab0*/  UIMAD.WIDE.U32 UR8, UR13, UR43, URZ ;  /* 0x0000002b0d0872a5 */ /* 0x000fe4000f8e00ff */
[----:B------:R-:W-:Y:S02]  /*4ac0*/  UP2UR UR12, UPR, URZ, 0x4 ;  /* 0x00000004ff0c7883 */ /* 0x000fe40008000000 */
[----:B------:R-:W-:Y:S02]  /*4ad0*/  UISETP.NE.AND UP2, UPT, UR42, 0x1, UPT ;  /* 0x000000012a00788c */ /* 0x000fe4000bf45270 */
[----:B------:R-:W-:Y:S02]  /*4ae0*/  UIMAD.WIDE.U32 UR10, UR14, UR40, URZ ;  /* 0x000000280e0a72a5 */ /* 0x000fe4000f8e00ff */
[----:B------:R-:W-:Y:S02]  /*4af0*/  USEL UR4, UR31, UR44, !UP2 ;  /* 0x0000002c1f047287 */ /* 0x000fe4000d000000 */
[----:B------:R-:W-:Y:S02]  /*4b00*/  UISETP.NE.AND UP0, UPT, UR21, 0x1, UPT ;  /* 0x000000011500788c */ /* 0x000fe4000bf05270 */
[----:B------:R-:W-:Y:S02]  /*4b10*/  UP2UR UR20, UPR, URZ, 0x2 ;  /* 0x00000002ff147883 */ /* 0x000fe40008000000 */
[----:B------:R-:W-:Y:S02]  /*4b20*/  UISETP.NE.AND UP1, UPT, UR15, 0x1, UPT ;  /* 0x000000010f00788c */ /* 0x000fe4000bf25270 */
[----:B--2---:R-:W-:Y:S02]  /*4b30*/  UIMAD.WIDE.U32 UR16, UR4, UR22, URZ ;  /* 0x00000016041072a5 */ /* 0x004fe4000f8e00ff */
[----:B------:R-:W-:Y:S01]  /*4b40*/  USEL UR7, UR37, UR46, !UP0 ;  /* 0x0000002e25077287 */ /* 0x000fe2000c000000 */
[----:B------:R-:W-:Y:S02]  /*4b50*/  UMOV UR5, UR9 ;  /* 0x0000000900057c82 */ /* 0x000fe40008000000 */
[----:B------:R-:W-:Y:S02]  /*4b60*/  USHF.R.U32.HI UR6, URZ, UR49, UR5 ;  /* 0x00000031ff067299 */ /* 0x000fe40008011605 */
[----:B------:R-:W-:Y:S02]  /*4b70*/  UIMAD.WIDE.U32 UR18, UR7, UR22, URZ ;  /* 0x00000016071272a5 */ /* 0x000fe4000f8e00ff */
[----:B------:R-:W-:Y:S02]  /*4b80*/  USEL UR6, UR13, UR6, !UP2 ;  /* 0x000000060d067287 */ /* 0x000fe4000d000000 */
[----:B------:R-:W-:Y:S01]  /*4b90*/  UISETP.NE.AND UP2, UPT, UR12, URZ, UPT ;  /* 0x000000ff0c00728c */ /* 0x000fe2000bf45270 */
[----:B------:R-:W-:Y:S01]  /*4ba0*/  UMOV UR5, UR11 ;  /* 0x0000000b00057c82 */ /* 0x000fe20008000000 */
[----:B------:R-:W-:Y:S02]  /*4bb0*/  UIMAD.WIDE.U32 UR10, UR6, UR22, URZ ;  /* 0x00000016060a72a5 */ /* 0x000fe4000f8e00ff */
[----:B------:R-:W-:Y:S03]  /*4bc0*/  USHF.R.U32.HI UR8, URZ, UR41, UR5 ;  /* 0x00000029ff087299 */ /* 0x000fe60008011605 */
[----:B------:R-:W-:Y:S02]  /*4bd0*/  UMOV UR5, UR17 ;  /* 0x0000001100057c82 */ /* 0x000fe40008000000 */
[----:B------:R-:W-:Y:S03]  /*4be0*/  @UP1 USHF.R.U32.HI UR4, URZ, UR23, UR5 ;  /* 0x00000017ff041299 */ /* 0x000fe60008011605 */
[----:B------:R-:W-:Y:S01]  /*4bf0*/  UMOV UR5, UR19 ;  /* 0x0000001300057c82 */ /* 0x000fe20008000000 */
[----:B------:R-:W-:Y:S02]  /*4c00*/  UIMAD UR4, UR15, UR4, URZ ;  /* 0x000000040f0472a4 */ /* 0x000fe4000f8e02ff */
[----:B------:R-:W-:Y:S02]  /*4c10*/  @UP1 USHF.R.U32.HI UR7, URZ, UR23, UR5 ;  /* 0x00000017ff071299 */ /* 0x000fe40008011605 */
[----:B------:R-:W-:Y:S02]  /*4c20*/  USEL UR5, UR14, UR8, !UP0 ;  /* 0x000000080e057287 */ /* 0x000fe4000c000000 */
[----:B------:R-:W-:Y:S02]  /*4c30*/  UIMAD UR8, UR15, UR7, URZ ;  /* 0x000000070f0872a4 */ /* 0x000fe4000f8e02ff */
[----:B------:R-:W-:Y:S03]  /*4c40*/  UISETP.GE.AND UP0, UPT, UR6, UR4, UPT ;  /* 0x000000040600728c */ /* 0x000fe6000bf06270 */
[----:B------:R-:W-:Y:S01]  /*4c50*/  UMOV UR4, UR11 ;  /* 0x0000000b00047c82 */ /* 0x000fe20008000000 */
[----:B------:R-:W-:Y:S02]  /*4c60*/  UISETP.GE.OR UP0, UPT, UR5, UR8, UP0 ;  /* 0x000000080500728c */ /* 0x000fe40008706670 */
[----:B------:R-:W-:Y:S02]  /*4c70*/  USHF.R.U32.HI UR4, URZ, UR23, UR4 ;  /* 0x00000017ff047299 */ /* 0x000fe40008011604 */
[----:B------:R-:W-:Y:S02]  /*4c80*/  UIMAD.WIDE.U32 UR8, UR5, UR22, URZ ;  /* 0x00000016050872a5 */ /* 0x000fe4000f8e00ff */
[----:B------:R-:W-:Y:S04]  /*4c90*/  USEL UR10, UR6, UR4, !UP1 ;  /* 0x00000004060a7287 */ /* 0x000fe8000c800000 */
[----:B------:R-:W-:Y:S01]  /*4ca0*/  UIADD3 UR11, UPT, UPT, -UR10, URZ, URZ ;  /* 0x000000ff0a0b7290 */ /* 0x000fe2000fffe1ff */
[----:B------:R-:W-:Y:S02]  /*4cb0*/  @!UP0 UMOV UR4, UR9 ;  /* 0x0000000900048c82 */ /* 0x000fe40008000000 */
[----:B------:R-:W-:Y:S02]  /*4cc0*/  @!UP0 USHF.R.U32.HI UR4, URZ, UR23, UR4 ;  /* 0x00000017ff048299 */ /* 0x000fe40008011604 */
[----:B------:R-:W-:Y:S02]  /*4cd0*/  UIMAD UR8, UR15, UR11, UR6 ;  /* 0x0000000b0f0872a4 */ /* 0x000fe4000f8e0206 */
[----:B------:R-:W-:Y:S02]  /*4ce0*/  @!UP0 USEL UR4, UR5, UR4, !UP1 ;  /* 0x0000000405048287 */ /* 0x000fe4000c800000 */
[----:B------:R-:W-:Y:S02]  /*4cf0*/  UISETP.NE.AND UP1, UPT, UR20, URZ, UPT ;  /* 0x000000ff1400728c */ /* 0x000fe4000bf25270 */
[----:B------:R-:W-:Y:S02]  /*4d00*/  @!UP0 UIMAD UR7, UR7, UR8, UR4 ;  /* 0x00000008070782a4 */ /* 0x000fe4000f8e0204 */
[----:B------:R-:W-:Y:S02]  /*4d10*/  @!UP0 UIADD3 UR9, UPT, UPT, UR10, -UR4, URZ ;  /* 0x800000040a098290 */ /* 0x000fe4000fffe0ff */
[----:B------:R-:W-:Y:S02]  /*4d20*/  UIADD3 UR8, UPT, UPT, -UR6, URZ, URZ ;  /* 0x000000ff06087290 */ /* 0x000fe4000fffe1ff */
[----:B------:R-:W-:Y:S02]  /*4d30*/  UIADD3 UR4, UPT, UPT, -UR5, URZ, URZ ;  /* 0x000000ff05047290 */ /* 0x000fe4000fffe1ff */
[----:B------:R-:W-:Y:S03]  /*4d40*/  @!UP0 UIMAD UR6, UR9, UR15, UR5 ;  /* 0x0000000f090682a4 */ /* 0x000fe6000f8e0205 */
[----:B------:R-:W-:Y:S01]  /*4d50*/  @!UP0 UMOV UR5, UR7 ;  /* 0x0000000700058c82 */ /* 0x000fe20008000000 */
[----:B------:R-:W-:Y:S02]  /*4d60*/  UIMAD UR7, UR21, UR4, UR14 ;  /* 0x00000004150772a4 */ /* 0x000fe4000f8e020e */
[----:B------:R-:W-:Y:S02]  /*4d70*/  UIMAD UR4, UR42, UR8, UR13 ;  /* 0x000000082a0472a4 */ /* 0x000fe4000f8e020d */
[----:B------:R-:W-:Y:S02]  /*4d80*/  UIMAD UR14, UR5, UR21, UR7 ;  /* 0x00000015050e72a4 */ /* 0x000fe4000f8e0207 */
[----:B------:R-:W-:Y:S11]  /*4d90*/  UIMAD UR13, UR6, UR42, UR4 ;  /* 0x0000002a060d72a4 */ /* 0x000ff6000f8e0204 */
[----:B------:R-:W-:Y:S01]  /*4da0*/  @!UPT UIADD3 URZ, UPT, UPT, URZ, URZ, URZ ;  /* 0x000000fffffff290 */ /* 0x000fe2000fffe0ff */
.L_x_86:
[----:B------:R-:W4:Y:S01]  /*4db0*/  @!UP4 LDCU.128 UR8, c[0x0][0xb10] ;  /* 0x00016200ff08c7ac */ /* 0x000f220008000c00 */
[----:B------:R-:W-:Y:S02]  /*4dc0*/  ISETP.NE.U32.AND P0, PT, RZ, UR38, PT ;  /* 0x00000026ff007c0c */ /* 0x000fe4000bf05070 */
[----:B------:R-:W-:Y:S02]  /*4dd0*/  SHF.L.U32 R4, R9, 0x1f, RZ ;  /* 0x0000001f09047819 */ /* 0x000fe400000006ff */
[----:B------:R-:W-:Y:S01]  /*4de0*/  ISETP.NE.AND.EX P0, PT, RZ, UR39, PT, P0 ;  /* 0x00000027ff007c0c */ /* 0x000fe2000bf05300 */
[----:B------:R-:W5:Y:S01]  /*4df0*/  @!UP4 LDCU UR5, c[0x0][0xb0c] ;  /* 0x00016180ff05c7ac */ /* 0x000f620008000800 */
[----:B----4-:R-:W-:Y:S07]  /*4e00*/  UIMAD.WIDE.U32 UR6, UR14, UR8, URZ ;  /* 0x000000080e0672a5 */ /* 0x010fee000f8e00ff */
[----:B------:R-:W-:Y:S01]  /*4e10*/  @!UP4 UMOV UR4, UR7 ;  /* 0x000000070004cc82 */ /* 0x000fe20008000000 */
[----:B-----5:R-:W-:Y:S02]  /*4e20*/  @!UP4 UISETP.NE.AND UP0, UPT, UR5, 0x1, UPT ;  /* 0x000000010500c88c */ /* 0x020fe4000bf05270 */
[----:B------:R-:W-:Y:S02]  /*4e30*/  @!UP4 USHF.R.U32.HI UR4, URZ, UR9, UR4 ;  /* 0x00000009ff04c299 */ /* 0x000fe40008011604 */
[----:B------:R-:W-:Y:S02]  /*4e40*/  UIMAD.WIDE.U32 UR6, UR13, UR11, URZ ;  /* 0x0000000b0d0672a5 */ /* 0x000fe4000f8e00ff */
[----:B------:R-:W-:Y:S02]  /*4e50*/  @!UP4 USEL UR8, UR14, UR4, !UP0 ;  /* 0x000000040e08c287 */ /* 0x000fe4000c000000 */
[----:B------:R-:W-:Y:S03]  /*4e60*/  @!UP4 UISETP.NE.AND UP0, UPT, UR10, 0x1, UPT ;  /* 0x000000010a00c88c */ /* 0x000fe6000bf05270 */
[----:B------:R-:W-:Y:S02]  /*4e70*/  @!UP4 UMOV UR6, UR7 ;  /* 0x000000070006cc82 */ /* 0x000fe40008000000 */
[----:B------:R-:W4:Y:S02]  /*4e80*/  @!UP4 LDCU UR4, c[0x0][0xb20] ;  /* 0x00016400ff04c7ac */ /* 0x000f240008000800 */
[----:B----4-:R-:W-:Y:S04]  /*4e90*/  @!UP4 USHF.R.U32.HI UR6, URZ, UR4, UR6 ;  /* 0x00000004ff06c299 */ /* 0x010fe80008011606 */
[----:B------:R-:W-:Y:S04]  /*4ea0*/  @!UP4 USEL UR6, UR13, UR6, !UP0 ;  /* 0x000000060d06c287 */ /* 0x000fe8000c000000 */
[----:B------:R-:W-:Y:S02]  /*4eb0*/  @!UP4 UIADD3 UR4, UPT, UPT, -UR8, UR6, URZ ;  /* 0x000000060804c290 */ /* 0x000fe4000fffe1ff */
[----:B------:R-:W-:Y:S02]  /*4ec0*/  @!UP4 UIADD3 UR6, UPT, UPT, UR8, -UR6, URZ ;  /* 0x800000060806c290 */ /* 0x000fe4000fffe0ff */
[----:B------:R-:W-:Y:S02]  /*4ed0*/  @!UP4 UIMAD UR14, UR4, UR5, UR14 ;  /* 0x00000005040ec2a4 */ /* 0x000fe4000f8e020e */
[----:B------:R-:W-:Y:S01]  /*4ee0*/  @!UP4 UIMAD UR13, UR6, UR10, UR13 ;  /* 0x0000000a060dc2a4 */ /* 0x000fe2000f8e020d */
[----:B------:R-:W-:Y:S11]  /*4ef0*/  BRA.U UP1, `(.L_x_87) ;  /* 0x0000000101107547 */ /* 0x000ff6000b800000 */
[----:B---3--:R-:W-:Y:S04]  /*4f00*/  MOV R0, UR48 ;  /* 0x0000003000007c02 */ /* 0x008fe80008000f00 */
[----:B------:R-:W-:Y:S04]  /*4f10*/  SHF.L.U32 R0, R0, 0x1f, RZ ;  /* 0x0000001f00007819 */ /* 0x000fe800000006ff */
[----:B------:R-:W3:Y:S02]  /*4f20*/  SYNCS.PHASECHK.TRANS64.TRYWAIT P1, [UR29+0x158], R0 ;  /* 0x00015800ff0075a7 */ /* 0x000ee4000802111d */
[----:B---3--:R-:W-:Y:S05]  /*4f30*/  @!P1 BRA `(.L_x_88) ;  /* 0x0000006800749947 */ /* 0x008fea0003800000 */
.L_x_87:
[----:B------:R-:W-:Y:S05]  /*4f40*/  BRA.U !UP5, `(.L_x_89) ;  /* 0x000000010d3c7547 */ /* 0x000fea000b800000 */
[----:B------:R-:W-:Y:S01]  /*4f50*/  UPLOP3.LUT UP2, UPT, UPT, UPT, UP6, 0x80, 0x8 ;  /* 0x000000000008789c */ /* 0x000fe20003f4f060 */
[----:B------:R-:W-:Y:S01]  /*4f60*/  HFMA2 R245, -RZ, RZ, 0, 5.9604644775390625e-08 ;  /* 0x00000001fff57431 */ /* 0x000fe200000001ff */
[----:B------:R-:W4:Y:S01]  /*4f70*/  LDCU.64 UR8, c[0x0][0x358] ;  /* 0x00006b00ff0877ac */ /* 0x000f220008000a00 */
[----:B---3--:R-:W-:Y:S03]  /*4f80*/  IMAD.MOV.U32 R0, RZ, RZ, 0x1 ;  /* 0x00000001ff007424 */ /* 0x008fe600078e00ff */
[----:B------:R-:W-:Y:S05]  /*4f90*/  PLOP3.LUT P1, PT, PT, PT, UP2, 0x80, 0x8 ;  /* 0x000000000008781c */ /* 0x000fea0003f2f028 */
[----:B------:R-:W3:Y:S01]  /*4fa0*/  @UP2 LDCU.64 UR4, c[0x0][0x888] ;  /* 0x00011100ff0427ac */ /* 0x000ee20008000a00 */
[----:B------:R-:W-:Y:S07]  /*4fb0*/  @UP2 UIMAD UR6, UR36, UR38, URZ ;  /* 0x00000026240622a4 */ /* 0x000fee000f8e02ff */
[----:B------:R-:W-:Y:S01]  /*4fc0*/  @!P1 PRMT R245, R0, 0x7610, R245 ;  /* 0x0000761000f59816 */ /* 0x000fe200000000f5 */
[----:B---3--:R-:W-:Y:S06]  /*4fd0*/  @UP2 UIMAD.WIDE UR4, UR6, 0x4, UR4 ;  /* 0x00000004060428a5 */ /* 0x008fec000f8e0204 */
[----:B------:R-:W-:Y:S02]  /*4fe0*/  IMAD.U32 R2, RZ, RZ, UR4 ;  /* 0x00000004ff027e24 */ /* 0x000fe4000f8e00ff */
[----:B------:R-:W-:Y:S05]  /*4ff0*/  IMAD.U32 R3, RZ, RZ, UR5 ;  /* 0x00000005ff037e24 */ /* 0x000fea000f8e00ff */
[----:B----4-:R-:W3:Y:S02]  /*5000*/  @P1 LDG.E R2, desc[UR8][R2.64] ;  /* 0x0000000802021981 */ /* 0x010ee4000c1e1900 */
[----:B---3--:R-:W-:Y:S11]  /*5010*/  @P1 R2UR UR45, R2 ;  /* 0x00000000022d12ca */ /* 0x008ff600000e0000 */
[----:B------:R-:W-:Y:S03]  /*5020*/  @!UPT UIADD3 URZ, UPT, UPT, URZ, URZ, URZ ;  /* 0x000000fffffff290 */ /* 0x000fe6000fffe0ff */
[----:B------:R-:W4:Y:S02]  /*5030*/  @!UP2 LDCU UR45, c[0x0][0x880] ;  /* 0x00011000ff2da7ac */ /* 0x000f240008000800 */
.L_x_89:
[----:B----4-:R-:W-:Y:S01]  /*5040*/  @!P0 FSETP.EQ.AND P2, PT, RZ, UR45, PT ;  /* 0x0000002dff008c0b */ /* 0x010fe2000bf42000 */
[----:B------:R-:W-:Y:S01]  /*5050*/  @!UPT UIADD3 URZ, UPT, UPT, URZ, URZ, URZ ;  /* 0x000000fffffff290 */ /* 0x000fe2000fffe0ff */
[----:B------:R-:W-:Y:S11]  /*5060*/  @!P0 BRA `(.L_x_90) ;  /* 0x0000000000148947 */ /* 0x000ff60003800000 */
[----:B------:R-:W-:Y:S02]  /*5070*/  LOP3.LUT P0, RZ, R245, 0xff, RZ, 0xc0, !PT ;  /* 0x000000fff5ff7812 */ /* 0x000fe4000780c0ff */
[----:B------:R-:W-:Y:S04]  /*5080*/  PLOP3.LUT P2, PT, PT, PT, UP2, 0x80, 0x8 ;  /* 0x000000000008781c */ /* 0x000fe80003f4f028 */
[----:B------:R-:W-:Y:S07]  /*5090*/  PLOP3.LUT P2, PT, P2, PT, PT, 0x8, 0x80 ;  /* 0x000000000080781c */ /* 0x000fee000174e170 */
[----:B------:R-:W-:Y:S11]  /*50a0*/  @P0 FSETP.EQ.AND P2, PT, RZ, UR45, PT ;  /* 0x0000002dff000c0b */ /* 0x000ff6000bf42000 */
[----:B------:R-:W-:Y:S02]  /*50b0*/  @!UPT UIADD3 URZ, UPT, UPT, URZ, URZ, URZ ;  /* 0x000000fffffff290 */ /* 0x000fe4000fffe0ff */
.L_x_90:
[----:B------:R-:W4:Y:S01]  /*50c0*/  SYNCS.PHASECHK.TRANS64.TRYWAIT P0, [UR29+0x148], R4 ;  /* 0x00014804ff0075a7 */ /* 0x000f22000800111d */
[----:B------:R-:W-:Y:S02]  /*50d0*/  ELECT P1, URZ, PT ;  /* 0x0000000000ff782f */ /* 0x000fe40003820000 */
[----:B---3--:R-:W-:Y:S01]  /*50e0*/  IADD3 R0, PT, PT, R8, 0x1, RZ ;  /* 0x0000000108007810 */ /* 0x008fe20007ffe0ff */
[----:B----4-:R-:W-:Y:S10]  /*50f0*/  @!P0 BRA `(.L_x_91) ;  /* 0x00000068001c8947 */ /* 0x010ff40003800000 */
.L_x_184:
[----:B------:R-:W4:Y:S01]  /*5100*/  LDL R5, [R1+0x4] ;  /* 0x0000040001057983 */ /* 0x000f220000100800 */
[----:B------:R-:W-:Y:S01]  /*5110*/  PLOP3.LUT P1, PT, P2, P1, PT, 0xf2, 0x2f ;  /* 0x00000000002f781c */ /* 0x000fe20001723e72 */
[----:B------:R-:W-:Y:S01]  /*5120*/  UMOV UR20, UR36 ;  /* 0x0000002400147c82 */ /* 0x000fe20008000000 */
[----:B------:R-:W-:Y:S01]  /*5130*/  UMOV UR28, UR36 ;  /* 0x00000024001c7c82 */ /* 0x000fe20008000000 */
[----:B------:R-:W5:Y:S01]  /*5140*/  LDL R3, [R1] ;  /* 0x0000000001037983 */ /* 0x000f620000100800 */
[----:B------:R-:W-:Y:S01]  /*5150*/  R2UR UR7, R244 ;  /* 0x00000000f40772ca */ /* 0x000fe200000e0000 */
[----:B------:R-:W-:Y:S01]  /*5160*/  UMOV UR12, UR36 ;  /* 0x00000024000c7c82 */ /* 0x000fe20008000000 */
[----:B------:R-:W-:Y:S02]  /*5170*/  R2UR UR6, R243 ;  /* 0x00000000f30672ca */ /* 0x000fe400000e0000 */
[C---:B------:R-:W-:Y:S02]  /*5180*/  ISETP.NE.AND P0, PT, R0.reuse, 0x2, PT ;  /* 0x000000020000780c */ /* 0x040fe40003f05270 */
[----:B------:R-:W-:Y:S02]  /*5190*/  LOP3.LUT R9, R9, 0x1, RZ, 0x3c, !PT ;  /* 0x0000000109097812 */ /* 0x000fe400078e3cff */
[----:B---3--:R-:W-:Y:S01]  /*51a0*/  SEL R2, RZ, 0x1, P0 ;  /* 0x00000001ff027807 */ /* 0x008fe20000000000 */
[----:B------:R-:W-:Y:S01]  /*51b0*/  VOTEU.ALL UP0, P1 ;  /* 0x0000000000ff7886 */ /* 0x000fe20000800000 */
[----:B------:R-:W-:Y:S02]  /*51c0*/  SEL R8, R0, RZ, P0 ;  /* 0x000000ff00087207 */ /* 0x000fe40000000000 */
[----:B------:R-:W-:Y:S02]  /*51d0*/  LOP3.LUT R10, R10, R2, RZ, 0x3c, !PT ;  /* 0x000000020a0a7212 */ /* 0x000fe400078e3cff */
[----:B-1----:R-:W-:Y:S02]  /*51e0*/  @!UP0 UIADD3 UR4, UP1, UPT, UR50, 0x580, URZ ;  /* 0x0000058032048890 */ /* 0x002fe4000ff3e0ff */
[----:B------:R-:W-:Y:S02]  /*51f0*/  @!UP0 USHF.L.U32 UR35, UR7, 0x6, URZ ;  /* 0x0000000607238899 */ /* 0x000fe400080006ff */
[----:B------:R-:W-:Y:S02]  /*5200*/  @!UP0 UIADD3.X UR5, UPT, UPT, URZ, UR51, URZ, UP1, !UPT ;  /* 0x00000033ff058290 */ /* 0x000fe40008ffe4ff */
[----:B------:R-:W-:Y:S02]  /*5210*/  @!UP0 UIMAD UR34, UR6, 0xf0, URZ ;  /* 0x000000f0062288a4 */ /* 0x000fe4000f8e02ff */
[----:B------:R-:W-:Y:S02]  /*5220*/  @!UP0 UIADD3 UR32, UPT, UPT, UR29, 0x280, URZ ;  /* 0x000002801d208890 */ /* 0x000fe4000fffe0ff */
[----:B------:R-:W-:Y:S01]  /*5230*/  @!UP0 UIADD3 UR33, UPT, UPT, UR29, 0x140, URZ ;  /* 0x000001401d218890 */ /* 0x000fe2000fffe0ff */
[----:B------:R-:W-:Y:S01]  /*5240*/  VOTEU.ALL UP1, P1 ;  /* 0x0000000000ff7886 */ /* 0x000fe20000820000 */
[----:B------:R-:W-:Y:S01]  /*5250*/  UMOV UR6, 0x0 ;  /* 0x0000000000067882 */ /* 0x000fe20000000000 */
[----:B------:R-:W-:Y:S01]  /*5260*/  UMOV UR7, 0x10000000 ;  /* 0x1000000000077882 */ /* 0x000fe20000000000 */
[----:B------:R-:W-:Y:S02]  /*5270*/  @!UP0 UIADD3 UR16, UPT, UPT, UR29, 0x680, URZ ;  /* 0x000006801d108890 */ /* 0x000fe4000fffe0ff */
[----:B------:R-:W-:Y:S03]  /*5280*/  @!UP0 UIADD3 UR18, UPT, UPT, UR34, 0x10, URZ ;  /* 0x0000001022128890 */ /* 0x000fe6000fffe0ff */
[----:B------:R1:W-:Y:S01]  /*5290*/  @!UP1 UTMALDG.3D [UR32], [UR4], desc[UR6] ;  /* 0x00000620040095b4 */ /* 0x0003e20008011000 */
[----:B------:R-:W-:Y:S01]  /*52a0*/  VOTEU.ALL UP1, P1 ;  /* 0x0000000000ff7886 */ /* 0x000fe20000820000 */
[----:B------:R-:W-:Y:S01]  /*52b0*/  UMOV UR17, UR33 ;  /* 0x0000002100117c82 */ /* 0x000fe20008000000 */
[----:B------:R-:W-:Y:S01]  /*52c0*/  UMOV UR19, UR35 ;  /* 0x0000002300137c82 */ /* 0x000fe20008000000 */
[----:B------:R-:W-:Y:S02]  /*52d0*/  @!UP0 UIADD3 UR24, UPT, UPT, UR29, 0xa80, URZ ;  /* 0x00000a801d188890 */ /* 0x000fe4000fffe0ff */
[----:B------:R-:W-:Y:S01]  /*52e0*/  @!UP0 UIADD3 UR26, UPT, UPT, UR34, 0x20, URZ ;  /* 0x00000020221a8890 */ /* 0x000fe2000fffe0ff */
[----:B------:R3:W-:Y:S01]  /*52f0*/  @!UP1 UTMALDG.3D [UR16], [UR4], desc[UR6] ;  /* 0x00000610040095b4 */ /* 0x0007e20008011000 */
[----:B------:R-:W-:Y:S01]  /*5300*/  VOTEU.ALL UP1, P1 ;  /* 0x0000000000ff7886 */ /* 0x000fe20000820000 */
[----:B------:R-:W-:Y:S01]  /*5310*/  UMOV UR25, UR33 ;  /* 0x0000002100197c82 */ /* 0x000fe20008000000 */
[----:B------:R-:W-:Y:S01]  /*5320*/  UMOV UR27, UR35 ;  /* 0x00000023001b7c82 */ /* 0x000fe20008000000 */
[----:B------:R-:W-:Y:S02]  /*5330*/  @!UP0 UIADD3 UR8, UPT, UPT, UR29, 0xe80, URZ ;  /* 0x00000e801d088890 */ /* 0x000fe4000fffe0ff */
[----:B------:R-:W-:Y:S02]  /*5340*/  @!UP0 UIADD3 UR10, UPT, UPT, UR34, 0x30, URZ ;  /* 0x00000030220a8890 */ /* 0x000fe4000fffe0ff */
[----:B------:R2:W-:Y:S01]  /*5350*/  @!UP1 UTMALDG.3D [UR24], [UR4], desc[UR6] ;  /* 0x00000618040095b4 */ /* 0x0005e20008011000 */
[----:B------:R-:W-:Y:S01]  /*5360*/  VOTEU.ALL UP1, P1 ;  /* 0x0000000000ff7886 */ /* 0x000fe20000820000 */
[----:B------:R-:W-:Y:S01]  /*5370*/  UMOV UR9, UR33 ;  /* 0x0000002100097c82 */ /* 0x000fe20008000000 */
[----:B------:R-:W-:Y:S04]  /*5380*/  UMOV UR11, UR35 ;  /* 0x00000023000b7c82 */ /* 0x000fe80008000000 */
[----:B------:R2:W-:Y:S01]  /*5390*/  @!UP1 UTMALDG.3D [UR8], [UR4], desc[UR6] ;  /* 0x00000608040095b4 */ /* 0x0005e20008011000 */
[----:B------:R-:W-:Y:S01]  /*53a0*/  VOTEU.ALL UP1, P1 ;  /* 0x0000000000ff7886 */ /* 0x000fe20000820000 */
[----:B-1----:R-:W-:Y:S01]  /*53b0*/  UMOV UR36, UR30 ;  /* 0x0000001e00247c82 */ /* 0x002fe20008000000 */
[----:B---3--:R-:W-:Y:S02]  /*53c0*/  @!UP0 UIADD3 UR16, UPT, UPT, UR29, 0x1280, URZ ;  /* 0x000012801d108890 */ /* 0x008fe4000fffe0ff */
[----:B------:R-:W-:Y:S02]  /*53d0*/  @!UP0 UIADD3 UR18, UPT, UPT, UR34, 0x40, URZ ;  /* 0x0000004022128890 */ /* 0x000fe4000fffe0ff */
[----:B--2---:R-:W-:Y:S02]  /*53e0*/  @!UP0 UIADD3 UR24, UPT, UPT, UR29, 0x1680, URZ ;  /* 0x000016801d188890 */ /* 0x004fe4000fffe0ff */
[----:B------:R-:W-:Y:S05]  /*53f0*/  @!UP0 UIADD3 UR26, UPT, UPT, UR34, 0x50, URZ ;  /* 0x00000050221a8890 */ /* 0x000fea000fffe0ff */
[----:B------:R1:W-:Y:S01]  /*5400*/  @!UP1 UTMALDG.3D [UR16], [UR4], desc[UR6] ;  /* 0x00000610040095b4 */ /* 0x0003e20008011000 */
[----:B------:R-:W-:Y:S01]  /*5410*/  VOTEU.ALL UP1, P1 ;  /* 0x0000000000ff7886 */ /* 0x000fe20000820000 */
[----:B------:R-:W-:Y:S02]  /*5420*/  @!UP0 UIADD3 UR8, UPT, UPT, UR29, 0x1a80, URZ ;  /* 0x00001a801d088890 */ /* 0x000fe4000fffe0ff */
[----:B------:R-:W-:Y:S02]  /*5430*/  @!UP0 UIADD3 UR10, UPT, UPT, UR34, 0x60, URZ ;  /* 0x00000060220a8890 */ /* 0x000fe4000fffe0ff */
[----:B------:R2:W-:Y:S01]  /*5440*/  @!UP1 UTMALDG.3D [UR24], [UR4], desc[UR6] ;  /* 0x00000618040095b4 */ /* 0x0005e20008011000 */
[----:B------:R-:W-:Y:S06]  /*5450*/  VOTEU.ALL UP1, P1 ;  /* 0x0000000000ff7886 */ /* 0x000fec0000820000 */
[----:B------:R3:W-:Y:S01]  /*5460*/  @!UP1 UTMALDG.3D [UR8], [UR4], desc[UR6] ;  /* 0x00000608040095b4 */ /* 0x0007e20008011000 */
[----:B------:R-:W-:Y:S01]  /*5470*/  VOTEU.ALL UP1, P1 ;  /* 0x0000000000ff7886 */ /* 0x000fe20000820000 */
[----:B-1----:R-:W-:Y:S02]  /*5480*/  @!UP0 UIADD3 UR16, UPT, UPT, UR29, 0x1e80, URZ ;  /* 0x00001e801d108890 */ /* 0x002fe4000fffe0ff */
[----:B------:R-:W-:Y:S02]  /*5490*/  @!UP0 UIADD3 UR18, UPT, UPT, UR34, 0x70, URZ ;  /* 0x0000007022128890 */ /* 0x000fe4000fffe0ff */
[----:B--2---:R-:W-:Y:S02]  /*54a0*/  @!UP0 UIADD3 UR24, UPT, UPT, UR29, 0x2280, URZ ;  /* 0x000022801d188890 */ /* 0x004fe4000fffe0ff */
[----:B------:R-:W-:Y:S05]  /*54b0*/  @!UP0 UIADD3 UR26, UPT, UPT, UR34, 0x80, URZ ;  /* 0x00000080221a8890 */ /* 0x000fea000fffe0ff */
[----:B------:R1:W-:Y:S01]  /*54c0*/  @!UP1 UTMALDG.3D [UR16], [UR4], desc[UR6] ;  /* 0x00000610040095b4 */ /* 0x0003e20008011000 */
[----:B------:R-:W-:Y:S01]  /*54d0*/  VOTEU.ALL UP1, P1 ;  /* 0x0000000000ff7886 */ /* 0x000fe20000820000 */
[----:B---3--:R-:W-:Y:S02]  /*54e0*/  @!UP0 UIADD3 UR8, UPT, UPT, UR29, 0x2680, URZ ;  /* 0x000026801d088890 */ /* 0x008fe4000fffe0ff */
        /* <DEDUP_REMOVED lines=13> */
[----:B------:R-:W-:Y:S01]  /*55c0*/  @!UP1 UTMALDG.3D [UR24], [UR4], desc[UR6] ;  /* 0x00000618040095b4 */ /* 0x000fe20008011000 */
[----:B------:R-:W-:Y:S06]  /*55d0*/  VOTEU.ALL UP1, P1 ;  /* 0x0000000000ff7886 */ /* 0x000fec0000820000 */
[----:B------:R2:W-:Y:S01]  /*55e0*/  @!UP1 UTMALDG.3D [UR8], [UR4], desc[UR6] ;  /* 0x00000608040095b4 */ /* 0x0005e20008011000 */
[----:B------:R-:W-:Y:S02]  /*55f0*/  UPLOP3.LUT UP1, UPT, UPT, UPT, UPT, 0x80, 0x8 ;  /* 0x000000000008789c */ /* 0x000fe40003f2f070 */
[----:B-1----:R-:W-:Y:S02]  /*5600*/  @!UP0 UIADD3 UR16, UPT, UPT, UR29, 0x3680, URZ ;  /* 0x000036801d108890 */ /* 0x002fe4000fffe0ff */
[----:B------:R-:W-:Y:S02]  /*5610*/  @!UP0 UIADD3 UR18, UPT, UPT, UR34, 0xd0, URZ ;  /* 0x000000d022128890 */ /* 0x000fe4000fffe0ff */
[----:B--2---:R-:W-:Y:S02]  /*5620*/  @!UP0 UIADD3 UR8, UPT, UPT, UR29, 0x3a80, URZ ;  /* 0x00003a801d088890 */ /* 0x004fe4000fffe0ff */
[----:B------:R-:W-:Y:S01]  /*5630*/  @!UP0 UIADD3 UR10, UPT, UPT, UR34, 0xe0, URZ ;  /* 0x000000e0220a8890 */ /* 0x000fe2000fffe0ff */
[----:B------:R-:W-:Y:S05]  /*5640*/  VOTEU.ALL UP0, P1 ;  /* 0x0000000000ff7886 */ /* 0x000fea0000800000 */
[----:B------:R-:W-:Y:S01]  /*5650*/  @!UP0 UTMALDG.3D [UR16], [UR4], desc[UR6] ;  /* 0x00000610040085b4 */ /* 0x000fe20008011000 */
[----:B------:R-:W-:Y:S05]  /*5660*/  VOTEU.ALL UP0, P1 ;  /* 0x0000000000ff7886 */ /* 0x000fea0000800000 */
[----:B------:R1:W-:Y:S01]  /*5670*/  @!UP0 UTMALDG.3D [UR8], [UR4], desc[UR6] ;  /* 0x00000608040085b4 */ /* 0x0003e20008011000 */
[----:B------:R3:W-:Y:S01]  /*5680*/  @!P1 SYNCS.ARRIVE.TRANS64.RED.A0TR RZ, [UR29+0x140], R11 ;  /* 0x0001400bffff99a7 */ /* 0x0007e2000830041d */
[----:B------:R-:W-:Y:S01]  /*5690*/  SYNCS.ARRIVE.TRANS64.RED.A1T0 RZ, [UR47], RZ ;  /* 0x000000ffffff79a7 */ /* 0x000fe2000810042f */
[----:B-----5:R-:W-:Y:S02]  /*56a0*/  R2UR UR53, R3 ;  /* 0x00000000033572ca */ /* 0x020fe400000e0000 */
[----:B----4-:R-:W-:Y:S11]  /*56b0*/  R2UR UR52, R5 ;  /* 0x00000000053472ca */ /* 0x010ff600000e0000 */
[----:B-1----:R-:W-:Y:S02]  /*56c0*/  UIADD3 UR5, UPT, UPT, UR13, UR53, URZ ;  /* 0x000000350d057290 */ /* 0x002fe4000fffe0ff */
[----:B------:R-:W-:Y:S04]  /*56d0*/  UIADD3 UR4, UPT, UPT, UR14, UR52, URZ ;  /* 0x000000340e047290 */ /* 0x000fe8000fffe0ff */
[----:B------:R-:W-:Y:S02]  /*56e0*/  IMAD.U32 R243, RZ, RZ, UR5 ;  /* 0x00000005fff37e24 */ /* 0x000fe4000f8e00ff */
[----:B------:R-:W-:Y:S01]  /*56f0*/  IMAD.U32 R244, RZ, RZ, UR4 ;  /* 0x00000004fff47e24 */ /* 0x000fe2000f8e00ff */
[----:B---3--:R-:W-:Y:S06]  /*5700*/  BRA.U UP3, `(.L_x_92) ;  /* 0xfffffff1036c7547 */ /* 0x008fec000b83ffff */
[----:B------:R-:W-:Y:S07]  /*5710*/  MOV R2, UR29 ;  /* 0x0000001d00027c02 */ /* 0x000fee0008000f00 */
.L_x_93:
[----:B-1----:R-:W-:-:S04]  /*5720*/  SHF.L.U32 R0, R9, 0x1f, RZ ;  /* 0x0000001f09007819 */ /* 0x002fc800000006ff */
[----:B------:R1:W2:Y:S03]  /*5730*/  SYNCS.PHASECHK.TRANS64.TRYWAIT P0, [R2+URZ+0x148], R0 ;  /* 0x00014800020075a7 */ /* 0x0002a600080011ff */
[----:B--2---:R-:W-:Y:S05]  /*5740*/  @!P0 NANOSLEEP.SYNCS 0x989680 ;  /* 0x009896800000895d */ /* 0x004fea0003900000 */
[----:B------:R-:W2:Y:S02]  /*5750*/  @!P0 SYNCS.PHASECHK.TRANS64 P0, [R2+URZ+0x148], R0 ;  /* 0x00014800020085a7 */ /* 0x000ea400080010ff */
[----:B--2---:R-:W-:Y:S05]  /*5760*/  @P0 EXIT ;  /* 0x000000000000094d */ /* 0x004fea0003800000 */
[----:B------:R-:W-:Y:S05]  /*5770*/  BRA `(.L_x_93) ;  /* 0xfffffffc00e87947 */ /* 0x000fea000383ffff */
.L_x_84:
[----:B------:R-:W-:-:S06]  /*5780*/  UISETP.GE.AND UP0, UPT, UR22, 0x4, UPT ;  /* 0x000000041600788c */ /* 0x000fcc000bf06270 */
[----:B------:R-:W-:-:S13]  /*5790*/  PLOP3.LUT P0, PT, PT, PT, UP0, 0x80, 0x8 ;  /* 0x000000000008781c */ /* 0x000fda0003f0f008 */
[----:B--2---:R-:W-:Y:S05]  /*57a0*/  @!P0 EXIT ;  /* 0x000000000000894d */ /* 0x004fea0003800000 */
[----:B------:R-:W-:Y:S06]  /*57b0*/  BAR.SYNC.DEFER_BLOCKING 0x6, 0xa0 ;  /* 0x0182800000007b1d */ /* 0x000fec0000010000 */
[----:B------:R-:W2:Y:S01]  /*57c0*/  LDCU.64 UR8, c[0x0][0x888] ;  /* 0x00011100ff0877ac */ /* 0x000ea20008000a00 */
[----:B-1----:R-:W1:Y:S01]  /*57d0*/  S2R R0, SR_TID.X ;  /* 0x0000000000007919 */ /* 0x002e620000002100 */
[----:B------:R-:W-:Y:S01]  /*57e0*/  UMOV UR4, 0x400 ;  /* 0x0000040000047882 */ /* 0x000fe20000000000 */
[----:B------:R-:W3:Y:S01]  /*57f0*/  LDCU.64 UR6, c[0x0][0x890] ;  /* 0x00011200ff0677ac */ /* 0x000ee20008000a00 */
[----:B------:R-:W-:Y:S01]  /*5800*/  ULEA UR4, UR5, UR4, 0x18 ;  /* 0x0000000405047291 */ /* 0x000fe2000f8ec0ff */
[----:B------:R-:W4:Y:S02]  /*5810*/  LDCU UR44, c[0x0][0xb0c] ;  /* 0x00016180ff2c77ac */ /* 0x000f240008000800 */
[----:B------:R-:W-:Y:S01]  /*5820*/  UMOV UR5, URZ ;  /* 0x000000ff00057c82 */ /* 0x000fe20008000000 */
[----:B------:R-:W1:Y:S01]  /*5830*/  LDCU UR41, c[0x0][0xb30] ;  /* 0x00016600ff2977ac */ /* 0x000e620008000800 */
[----:B------:R-:W-:-:S04]  /*5840*/  MOV R250, UR5 ;  /* 0x0000000500fa7c02 */ /* 0x000fc80008000f00 */
[----:B------:R-:W5:Y:S01]  /*5850*/  LDS R16, [UR4+0x210] ;  /* 0x00021004ff107984 */ /* 0x000f620008000800 */
[----:B--2---:R-:W-:Y:S01]  /*5860*/  IMAD.U32 R5, RZ, RZ, UR8 ;  /* 0x00000008ff057e24 */ /* 0x004fe2000f8e00ff */
[----:B------:R-:W-:Y:S01]  /*5870*/  MOV R4, UR9 ;  /* 0x0000000900047c02 */ /* 0x000fe20008000f00 */
[----:B------:R-:W2:Y:S03]  /*5880*/  LDCU.64 UR8, c[0x0][0x8b0] ;  /* 0x00011600ff0877ac */ /* 0x000ea60008000a00 */
[----:B------:R3:W-:Y:S01]  /*5890*/  STL [R1+0x10], R5 ;  /* 0x0000100501007387 */ /* 0x0007e20000100800 */
[----:B------:R-:W-:Y:S01]  /*58a0*/  UMOV UR4, URZ ;  /* 0x000000ff00047c82 */ /* 0x000fe20008000000 */
[----:B------:R-:W2:Y:S01]  /*58b0*/  LDCU.64 UR42, c[0x0][0xb28] ;  /* 0x00016500ff2a77ac */ /* 0x000ea20008000a00 */
[----:B------:R-:W-:Y:S01]  /*58c0*/  IMAD.U32 R251, RZ, RZ, UR4 ;  /* 0x00000004fffb7e24 */ /* 0x000fe2000f8e00ff */
[----:B------:R4:W-:Y:S01]  /*58d0*/  STL [R1+0xc], R4 ;  /* 0x00000c0401007387 */ /* 0x0009e20000100800 */
[----:B------:R-:W-:Y:S01]  /*58e0*/  IMAD.U32 R247, RZ, RZ, UR4 ;  /* 0x00000004fff77e24 */ /* 0x000fe2000f8e00ff */
[----:B------:R-:W-:Y:S01]  /*58f0*/  UMOV UR40, URZ ;  /* 0x000000ff00287c82 */ /* 0x000fe20008000000 */
[----:B------:R-:W-:Y:S01]  /*5900*/  UMOV UR18, URZ ;  /* 0x000000ff00127c82 */ /* 0x000fe20008000000 */
[----:B-1----:R-:W-:-:S05]  /*5910*/  IMAD.U32 R0, R0, 0x10000, RZ ;  /* 0x0001000000007824 */ /* 0x002fca00078e00ff */
[----:B------:R-:W-:Y:S02]  /*5920*/  LOP3.LUT R0, R0, 0x600000, RZ, 0xc0, !PT ;  /* 0x0060000000007812 */ /* 0x000fe400078ec0ff */
[----:B---3--:R-:W-:Y:S01]  /*5930*/  MOV R5, UR6 ;  /* 0x0000000600057c02 */ /* 0x008fe20008000f00 */
[----:B----4-:R-:W-:-:S04]  /*5940*/  IMAD.U32 R4, RZ, RZ, UR7 ;  /* 0x00000007ff047e24 */ /* 0x010fc8000f8e00ff */
[----:B------:R2:W-:Y:S01]  /*5950*/  STL [R1+0x18], R5 ;  /* 0x0000180501007387 */ /* 0x0005e20000100800 */
[----:B------:R-:W1:Y:S03]  /*5960*/  LDCU.64 UR6, c[0x0][0x8a8] ;  /* 0x00011500ff0677ac */ /* 0x000e660008000a00 */
[----:B------:R3:W-:Y:S01]  /*5970*/  STL [R1+0x34], R4 ;  /* 0x0000340401007387 */ /* 0x0007e20000100800 */
[----:B-----5:R-:W-:Y:S02]  /*5980*/  IADD3 R16, PT, PT, R16, R0, RZ ;  /* 0x0000000010107210 */ /* 0x020fe40007ffe0ff */
[----:B--2---:R-:W-:Y:S01]  /*5990*/  MOV R5, UR8 ;  /* 0x0000000800057c02 */ /* 0x004fe20008000f00 */
[----:B---3--:R-:W-:Y:S01]  /*59a0*/  IMAD.U32 R4, RZ, RZ, UR9 ;  /* 0x00000009ff047e24 */ /* 0x008fe2000f8e00ff */
[----:B------:R-:W2:Y:S03]  /*59b0*/  LDCU.128 UR8, c[0x0][0xb10] ;  /* 0x00016200ff0877ac */ /* 0x000ea60008000c00 */
[----:B------:R1:W-:Y:S04]  /*59c0*/  STL [R1+0x14], R5 ;  /* 0x0000140501007387 */ /* 0x0003e80000100800 */
[----:B------:R3:W-:Y:S01]  /*59d0*/  STL [R1+0x30], R4 ;  /* 0x0000300401007387 */ /* 0x0007e20000100800 */
[----:B--2---:R-:W-:-:S02]  /*59e0*/  IMAD.U32 R0, RZ, RZ, UR8 ;  /* 0x00000008ff007e24 */ /* 0x004fc4000f8e00ff */
[----:B------:R-:W-:Y:S01]  /*59f0*/  IMAD.U32 R18, RZ, RZ, UR10 ;  /* 0x0000000aff127e24 */ /* 0x000fe2000f8e00ff */
[----:B-1----:R-:W-:Y:S01]  /*5a00*/  MOV R5, UR6 ;  /* 0x0000000600057c02 */ /* 0x002fe20008000f00 */
[----:B---3--:R-:W-:-:S04]  /*5a10*/  IMAD.U32 R4, RZ, RZ, UR7 ;  /* 0x00000007ff047e24 */ /* 0x008fc8000f8e00ff */
[----:B------:R-:W-:Y:S04]  /*5a20*/  STL [R1+0x2c], R5 ;  /* 0x00002c0501007387 */ /* 0x000fe80000100800 */
[----:B------:R1:W-:Y:S04]  /*5a30*/  STL [R1+0x28], R4 ;  /* 0x0000280401007387 */ /* 0x0003e80000100800 */
[----:B------:R2:W-:Y:S01]  /*5a40*/  STL [R1+0x24], R0 ;  /* 0x0000240001007387 */ /* 0x0005e20000100800 */
[----:B-1----:R-:W-:Y:S02]  /*5a50*/  MOV R4, UR9 ;  /* 0x0000000900047c02 */ /* 0x002fe40008000f00 */
[----:B--2---:R-:W-:-:S03]  /*5a60*/  MOV R0, UR11 ;  /* 0x0000000b00007c02 */ /* 0x004fc60008000f00 */
[----:B------:R1:W-:Y:S04]  /*5a70*/  STL [R1+0x20], R4 ;  /* 0x0000200401007387 */ /* 0x0003e80000100800 */
[----:B------:R1:W-:Y:S02]  /*5a80*/  STL [R1+0x1c], R0 ;  /* 0x00001c0001007387 */ /* 0x0003e40000100800 */
.L_x_121:
[----:B------:R-:W2:Y:S01]  /*5a90*/  S2UR UR4, SR_CgaCtaId ;  /* 0x00000000000479c3 */ /* 0x000ea20000008800 */
[----:B------:R-:W-:Y:S01]  /*5aa0*/  R2UR UR5, R250 ;  /* 0x00000000fa0572ca */ /* 0x000fe200000e0000 */
[----:B------:R-:W-:Y:S11]  /*5ab0*/  UMOV UR46, 0x400 ;  /* 0x00000400002e7882 */ /* 0x000ff60000000000 */
[----:B------:R-:W-:Y:S01]  /*5ac0*/  @!UPT UIADD3 URZ, UPT, UPT, URZ, URZ, URZ ;  /* 0x000000fffffff290 */ /* 0x000fe2000fffe0ff */
[----:B-1----:R-:W-:Y:S05]  /*5ad0*/  IMAD.U32 R0, RZ, RZ, UR5 ;  /* 0x00000005ff007e24 */ /* 0x002fea000f8e00ff */
[----:B------:R-:W-:Y:S01]  /*5ae0*/  SHF.L.U32 R0, R0, 0x1f, RZ ;  /* 0x0000001f00007819 */ /* 0x000fe200000006ff */
[----:B--2---:R-:W-:Y:S04]  /*5af0*/  ULEA UR46, UR4, UR46, 0x18 ;  /* 0x0000002e042e7291 */ /* 0x004fe8000f8ec0ff */
[----:B------:R-:W-:Y:S09]  /*5b00*/  ULEA UR4, UR18, UR46, 0x3 ;  /* 0x0000002e12047291 */ /* 0x000ff2000f8e18ff */
[----:B------:R-:W1:Y:S02]  /*5b10*/  SYNCS.PHASECHK.TRANS64.TRYWAIT P0, [UR4+0x160], R0 ;  /* 0x00016000ff0075a7 */ /* 0x000e640008001104 */
[----:B-1----:R-:W-:Y:S05]  /*5b20*/  @!P0 BRA `(.L_x_94) ;  /* 0x0000005c00a88947 */ /* 0x002fea0003800000 */
.L_x_186:
[----:B------:R-:W-:Y:S02]  /*5b30*/  ULEA UR5, UR18, UR46, 0x4 ;  /* 0x0000002e12057291 */ /* 0x000fe4000f8e20ff */
[----:B------:R-:W-:Y:S01]  /*5b40*/  UIADD3 UR4, UPT, UPT, UR4, 0x170, URZ ;  /* 0x0000017004047890 */ /* 0x000fe2000fffe0ff */
[----:B------:R-:W2:Y:S03]  /*5b50*/  LDCU UR10, c[0x0][0xb24] ;  /* 0x00016480ff0a77ac */ /* 0x000ea60008000800 */
[----:B------:R-:W-:Y:S03]  /*5b60*/  UPRMT UR4, URZ, 0x654, UR4 ;  /* 0x00000654ff047896 */ /* 0x000fe60008000004 */
[----:B------:R-:W3:Y:S01]  /*5b70*/  LDS.128 R4, [UR5+0x1f0] ;  /* 0x0001f005ff047984 */ /* 0x000ee20008000c00 */
[----:B------:R-:W-:Y:S01]  /*5b80*/  @!PT LDS RZ, [RZ] ;  /* 0x00000000fffff984 */ /* 0x000fe20000000800 */
[----:B------:R-:W-:Y:S01]  /*5b90*/  @!PT LDS RZ, [RZ] ;  /* 0x00000000fffff984 */ /* 0x000fe20000000800 */
[----:B------:R-:W-:Y:S01]  /*5ba0*/  @!PT LDS RZ, [RZ] ;  /* 0x00000000fffff984 */ /* 0x000fe20000000800 */
[----:B------:R-:W-:Y:S01]  /*5bb0*/  @!PT LDS RZ, [RZ] ;  /* 0x00000000fffff984 */ /* 0x000fe20000000800 */
[----:B------:R4:W-:Y:S07]  /*5bc0*/  MEMBAR.ALL.CTA ;  /* 0x0000000000007992 */ /* 0x0009ee0000008000 */
[----:B----4-:R-:W4:Y:S02]  /*5bd0*/  FENCE.VIEW.ASYNC.S ;  /* 0x00000000000073c6 */ /* 0x010f240000000000 */
[----:B----4-:R-:W-:Y:S01]  /*5be0*/  SYNCS.ARRIVE.TRANS64.RED.A1T0 RZ, [UR4], RZ ;  /* 0x000000ffffff79a7 */ /* 0x010fe20008100404 */
[----:B---3--:R-:W-:Y:S11]  /*5bf0*/  LOP3.LUT P0, RZ, R6, 0x1, RZ, 0xc0, !PT ;  /* 0x0000000106ff7812 */ /* 0x008ff6000780c0ff */
[----:B------:R-:W-:Y:S02]  /*5c00*/  @!UPT UIADD3 URZ, UPT, UPT, URZ, URZ, URZ ;  /* 0x000000fffffff290 */ /* 0x000fe4000fffe0ff */
[----:B------:R-:W-:Y:S01]  /*5c10*/  VOTEU.ANY UP0, P0 ;  /* 0x0000000000ff7886 */ /* 0x000fe20000000100 */
[----:B------:R-:W-:Y:S01]  /*5c20*/  PLOP3.LUT P3, PT, PT, PT, UP0, 0x80, 0x8 ;  /* 0x000000000008781c */ /* 0x000fe20003f6f008 */
[----:B------:R-:W-:Y:S01]  /*5c30*/  UP2UR UR5, UPR, URZ, 0x1 ;  /* 0x00000001ff057883 */ /* 0x000fe20008000000 */
[----:B------:R-:W-:Y:S02]  /*5c40*/  PLOP3.LUT P1, PT, PT, PT, UP0, 0x80, 0x8 ;  /* 0x000000000008781c */ /* 0x000fe40003f2f008 */
[----:B------:R-:W-:Y:S02]  /*5c50*/  PLOP3.LUT P2, PT, PT, PT, UP0, 0x80, 0x8 ;  /* 0x000000000008781c */ /* 0x000fe40003f4f008 */
[----:B------:R-:W-:Y:S01]  /*5c60*/  PLOP3.LUT P0, PT, PT, PT, UP0, 0x80, 0x8 ;  /* 0x000000000008781c */ /* 0x000fe20003f0f008 */
[----:B--2---:R-:W-:Y:S01]  /*5c70*/  UISETP.GE.AND UP0, UPT, UR10, 0x1, UPT ;  /* 0x000000010a00788c */ /* 0x004fe2000bf06270 */
[----:B------:R-:W-:Y:S05]  /*5c80*/  IMAD.U32 R246, RZ, RZ, UR5 ;  /* 0x00000005fff67e24 */ /* 0x000fea000f8e00ff */
[----:B-1----:R-:W-:Y:S02]  /*5c90*/  @P3 MOV R2, R4 ;  /* 0x0000000400023202 */ /* 0x002fe40000000f00 */
[----:B------:R-:W-:Y:S02]  /*5ca0*/  @P1 LOP3.LUT R0, R5, 0xffff, RZ, 0xc0, !PT ;  /* 0x0000ffff05001812 */ /* 0x000fe400078ec0ff */
[----:B------:R-:W-:Y:S02]  /*5cb0*/  @P2 R2UR UR39, R2 ;  /* 0x00000000022722ca */ /* 0x000fe400000e0000 */
[----:B------:R-:W-:Y:S01]  /*5cc0*/  @P0 R2UR UR38, R0 ;  /* 0x00000000002602ca */ /* 0x000fe200000e0000 */
[----:B------:R-:W-:Y:S03]  /*5cd0*/  @!UPT UIADD3 URZ, UPT, UPT, URZ, URZ, URZ ;  /* 0x000000fffffff290 */ /* 0x000fe6000fffe0ff */
[----:B------:R-:W-:Y:S11]  /*5ce0*/  BRA.U !UP0, `(.L_x_95) ;  /* 0x0000000108e87547 */ /* 0x000ff6000b800000 */
[----:B------:R-:W1:Y:S01]  /*5cf0*/  LDCU UR7, c[0x0][0x370] ;  /* 0x00006e00ff0777ac */ /* 0x000e620008000800 */
[----:B------:R-:W2:Y:S01]  /*5d00*/  LDL R9, [R1+0x1c] ;  /* 0x00001c0001097983 */ /* 0x000ea20000100800 */
[----:B------:R-:W-:Y:S01]  /*5d10*/  R2UR UR19, R18 ;  /* 0x00000000121372ca */ /* 0x000fe200000e0000 */
[----:B------:R-:W3:Y:S02]  /*5d20*/  LDCU UR4, c[0x0][0x374] ;  /* 0x00006e80ff0477ac */ /* 0x000ee40008000800 */
[----:B------:R-:W4:Y:S01]  /*5d30*/  LDL R8, [R1+0x24] ;  /* 0x0000240001087983 */ /* 0x000f220000100800 */
[----:B------:R-:W-:Y:S03]  /*5d40*/  UISETP.NE.AND UP1, UPT, UR44, 0x1, UPT ;  /* 0x000000012c00788c */ /* 0x000fe6000bf25270 */
[----:B------:R-:W5:Y:S01]  /*5d50*/  LDL R3, [R1+0x20] ;  /* 0x0000200001037983 */ /* 0x000f620000100800 */
[----:B------:R-:W-:Y:S05]  /*5d60*/  UISETP.NE.AND UP2, UPT, UR10, 0x1, UPT ;  /* 0x000000010a00788c */ /* 0x000fea000bf45270 */
[----:B------:R-:W-:Y:S01]  /*5d70*/  UISETP.NE.AND UP0, UPT, UR19, 0x1, UPT ;  /* 0x000000011300788c */ /* 0x000fe2000bf05270 */
[----:B-----5:R-:W-:Y:S02]  /*5d80*/  R2UR UR11, R3 ;  /* 0x00000000030b72ca */ /* 0x020fe400000e0000 */
[----:B--2---:R-:W-:Y:S02]  /*5d90*/  R2UR UR6, R9 ;  /* 0x00000000090672ca */ /* 0x004fe400000e0000 */
[----:B----4-:R-:W-:Y:S11]  /*5da0*/  R2UR UR5, R8 ;  /* 0x00000000080572ca */ /* 0x010ff600000e0000 */
[----:B---3--:R-:W-:Y:S02]  /*5db0*/  UIMAD.WIDE.U32 UR8, UR4, UR6, URZ ;  /* 0x00000006040872a5 */ /* 0x008fe4000f8e00ff */
[----:B------:R-:W-:Y:S01]  /*5dc0*/  UIMAD.WIDE.U32 UR12, UR38, UR6, URZ ;  /* 0x00000006260c72a5 */ /* 0x000fe2000f8e00ff */
[----:B------:R-:W2:Y:S01]  /*5dd0*/  LDCU UR6, c[0x0][0xb20] ;  /* 0x00016400ff0677ac */ /* 0x000ea20008000800 */
[----:B------:R-:W-:Y:S02]  /*5de0*/  UIMAD.WIDE.U32 UR16, UR39, UR5, URZ ;  /* 0x00000005271072a5 */ /* 0x000fe4000f8e00ff */
[----:B-1----:R-:W-:Y:S03]  /*5df0*/  UIMAD.WIDE.U32 UR14, UR7, UR5, URZ ;  /* 0x00000005070e72a5 */ /* 0x002fe6000f8e00ff */
[----:B------:R-:W-:Y:S02]  /*5e00*/  UMOV UR5, UR9 ;  /* 0x0000000900057c82 */ /* 0x000fe40008000000 */
[----:B--2---:R-:W-:Y:S03]  /*5e10*/  @UP0 USHF.R.U32.HI UR4, URZ, UR6, UR5 ;  /* 0x00000006ff040299 */ /* 0x004fe60008011605 */
[----:B------:R-:W-:Y:S01]  /*5e20*/  UMOV UR5, UR13 ;  /* 0x0000000d00057c82 */ /* 0x000fe20008000000 */
[----:B------:R-:W-:Y:S02]  /*5e30*/  UIMAD.WIDE.U32 UR8, UR4, UR42, URZ ;  /* 0x0000002a040872a5 */ /* 0x000fe4000f8e00ff */
[----:B------:R-:W-:Y:S03]  /*5e40*/  USHF.R.U32.HI UR6, URZ, UR6, UR5 ;  /* 0x00000006ff067299 */ /* 0x000fe60008011605 */
[----:B------:R-:W-:Y:S01]  /*5e50*/  UMOV UR5, UR15 ;  /* 0x0000000f00057c82 */ /* 0x000fe20008000000 */
[----:B------:R-:W-:Y:S02]  /*5e60*/  USEL UR6, UR38, UR6, !UP0 ;  /* 0x0000000626067287 */ /* 0x000fe4000c000000 */
[----:B------:R-:W-:Y:S01]  /*5e70*/  @UP1 USHF.R.U32.HI UR7, URZ, UR11, UR5 ;  /* 0x0000000bff071299 */ /* 0x000fe20008011605 */
[----:B------:R-:W-:Y:S02]  /*5e80*/  UMOV UR8, UR9 ;  /* 0x0000000900087c82 */ /* 0x000fe40008000000 */
[----:B------:R-:W-:Y:S01]  /*5e90*/  UMOV UR5, UR17 ;  /* 0x0000001100057c82 */ /* 0x000fe20008000000 */
[----:B------:R-:W-:Y:S02]  /*5ea0*/  UIMAD.WIDE.U32 UR12, UR7, UR42, URZ ;  /* 0x0000002a070c72a5 */ /* 0x000fe4000f8e00ff */
[----:B------:R-:W-:Y:S02]  /*5eb0*/  @UP2 USHF.R.U32.HI UR4, URZ, UR43, UR8 ;  /* 0x0000002bff042299 */ /* 0x000fe40008011608 */
[----:B------:R-:W-:Y:S02]  /*5ec0*/  USHF.R.U32.HI UR5, URZ, UR11, UR5 ;  /* 0x0000000bff057299 */ /* 0x000fe40008011605 */
[----:B------:R-:W-:Y:S02]  /*5ed0*/  UIMAD UR4, UR10, UR4, URZ ;  /* 0x000000040a0472a4 */ /* 0x000fe4000f8e02ff */
[----:B------:R-:W-:Y:S02]  /*5ee0*/  USEL UR5, UR39, UR5, !UP1 ;  /* 0x0000000527057287 */ /* 0x000fe4000c800000 */
[----:B------:R-:W-:Y:S01]  /*5ef0*/  UISETP.GE.AND UP0, UPT, UR6, UR4, UPT ;  /* 0x000000040600728c */ /* 0x000fe2000bf06270 */
[----:B------:R-:W-:Y:S01]  /*5f00*/  UMOV UR8, UR13 ;  /* 0x0000000d00087c82 */ /* 0x000fe20008000000 */
[----:B------:R-:W-:Y:S02]  /*5f10*/  UIMAD.WIDE.U32 UR12, UR6, UR42, URZ ;  /* 0x0000002a060c72a5 */ /* 0x000fe4000f8e00ff */
[----:B------:R-:W-:Y:S04]  /*5f20*/  @UP2 USHF.R.U32.HI UR7, URZ, UR43, UR8 ;  /* 0x0000002bff072299 */ /* 0x000fe80008011608 */
[----:B------:R-:W-:Y:S01]  /*5f30*/  UIMAD UR8, UR10, UR7, URZ ;  /* 0x000000070a0872a4 */ /* 0x000fe2000f8e02ff */
[----:B------:R-:W-:Y:S03]  /*5f40*/  UMOV UR4, UR13 ;  /* 0x0000000d00047c82 */ /* 0x000fe60008000000 */
[----:B------:R-:W-:Y:S02]  /*5f50*/  UISETP.GE.OR UP0, UPT, UR5, UR8, UP0 ;  /* 0x000000080500728c */ /* 0x000fe40008706670 */
[----:B------:R-:W-:Y:S02]  /*5f60*/  USHF.R.U32.HI UR4, URZ, UR43, UR4 ;  /* 0x0000002bff047299 */ /* 0x000fe40008011604 */
[----:B------:R-:W-:Y:S02]  /*5f70*/  UIMAD.WIDE.U32 UR8, UR5, UR42, URZ ;  /* 0x0000002a050872a5 */ /* 0x000fe4000f8e00ff */
[----:B------:R-:W-:Y:S02]  /*5f80*/  USEL UR12, UR6, UR4, !UP2 ;  /* 0x00000004060c7287 */ /* 0x000fe4000d000000 */
[----:B------:R-:W-:Y:S02]  /*5f90*/  UIADD3 UR8, UPT, UPT, -UR5, URZ, URZ ;  /* 0x000000ff05087290 */ /* 0x000fe4000fffe1ff */
[----:B------:R-:W-:Y:S01]  /*5fa0*/  UIADD3 UR11, UPT, UPT, -UR12, URZ, URZ ;  /* 0x000000ff0c0b7290 */ /* 0x000fe2000fffe1ff */
[----:B------:R-:W-:Y:S01]  /*5fb0*/  @!UP0 UMOV UR4, UR9 ;  /* 0x0000000900048c82 */ /* 0x000fe20008000000 */
[----:B------:R-:W-:Y:S02]  /*5fc0*/  UIADD3 UR9, UPT, UPT, -UR6, URZ, URZ ;  /* 0x000000ff06097290 */ /* 0x000fe4000fffe1ff */
[----:B------:R-:W-:Y:S02]  /*5fd0*/  @!UP0 USHF.R.U32.HI UR4, URZ, UR43, UR4 ;  /* 0x0000002bff048299 */ /* 0x000fe40008011604 */
[----:B------:R-:W-:Y:S02]  /*5fe0*/  UIMAD UR11, UR10, UR11, UR6 ;  /* 0x0000000b0a0b72a4 */ /* 0x000fe4000f8e0206 */
[----:B------:R-:W-:Y:S04]  /*5ff0*/  @!UP0 USEL UR4, UR5, UR4, !UP2 ;  /* 0x0000000405048287 */ /* 0x000fe8000d000000 */
[----:B------:R-:W-:Y:S02]  /*6000*/  @!UP0 UIMAD UR11, UR7, UR11, UR4 ;  /* 0x0000000b070b82a4 */ /* 0x000fe4000f8e0204 */
[----:B------:R-:W-:Y:S02]  /*6010*/  @!UP0 UIADD3 UR12, UPT, UPT, UR12, -UR4, URZ ;  /* 0x800000040c0c8290 */ /* 0x000fe4000fffe0ff */
[----:B------:R-:W-:Y:S02]  /*6020*/  UIMAD UR7, UR44, UR8, UR39 ;  /* 0x000000082c0772a4 */ /* 0x000fe4000f8e0227 */
[----:B------:R-:W-:Y:S02]  /*6030*/  @!UP0 UIMAD UR6, UR12, UR10, UR5 ;  /* 0x0000000a0c0682a4 */ /* 0x000fe4000f8e0205 */
[----:B------:R-:W-:Y:S01]  /*6040*/  UIMAD UR4, UR19, UR9, UR38 ;  /* 0x00000009130472a4 */ /* 0x000fe2000f8e0226 */
[----:B------:R-:W-:Y:S02]  /*6050*/  @!UP0 UMOV UR5, UR11 ;  /* 0x0000000b00058c82 */ /* 0x000fe40008000000 */
[----:B------:R-:W-:Y:S02]  /*6060*/  UIMAD UR39, UR5, UR44, UR7 ;  /* 0x0000002c052772a4 */ /* 0x000fe4000f8e0207 */
[----:B------:R-:W-:Y:S11]  /*6070*/  UIMAD UR38, UR6, UR19, UR4 ;  /* 0x00000013062672a4 */ /* 0x000ff6000f8e0204 */
[----:B------:R-:W-:Y:S01]  /*6080*/  @!UPT UIADD3 URZ, UPT, UPT, URZ, URZ, URZ ;  /* 0x000000fffffff290 */ /* 0x000fe2000fffe0ff */
.L_x_95:
[----:B------:R-:W-:Y:S01]  /*6090*/  UISETP.NE.AND UP0, UPT, UR41, 0x1, UPT ;  /* 0x000000012900788c */ /* 0x000fe2000bf05270 */
[----:B------:R-:W2:Y:S04]  /*60a0*/  LDL R0, [R1+0x18] ;  /* 0x0000180001007983 */ /* 0x000ea80000100800 */
[----:B------:R-:W3:Y:S06]  /*60b0*/  LDL R2, [R1+0x34] ;  /* 0x0000340001027983 */ /* 0x000eec0000100800 */
[----:B------:R-:W1:Y:S01]  /*60c0*/  @!UP0 LDCU.128 UR12, c[0x0][0xb10] ;  /* 0x00016200ff0c87ac */ /* 0x000e620008000c00 */
[----:B------:R-:W4:Y:S01]  /*60d0*/  @!UP0 LDCU UR5, c[0x0][0xb0c] ;  /* 0x00016180ff0587ac */ /* 0x000f220008000800 */
[----:B------:R-:W5:Y:S01]  /*60e0*/  @!UP0 LDCU UR10, c[0x0][0xb20] ;  /* 0x00016400ff0a87ac */ /* 0x000f620008000800 */
[----:B-1----:R-:W-:Y:S02]  /*60f0*/  UIMAD.WIDE.U32 UR8, UR39, UR12, URZ ;  /* 0x0000000c270872a5 */ /* 0x002fe4000f8e00ff */
[----:B------:R-:W-:Y:S02]  /*6100*/  UIMAD.WIDE.U32 UR6, UR38, UR15, URZ ;  /* 0x0000000f260672a5 */ /* 0x000fe4000f8e00ff */
[----:B------:R-:W-:Y:S03]  /*6110*/  @!UP0 UISETP.NE.AND UP1, UPT, UR14, 0x1, UPT ;  /* 0x000000010e00888c */ /* 0x000fe6000bf25270 */
[----:B------:R-:W-:Y:S01]  /*6120*/  @!UP0 UMOV UR4, UR9 ;  /* 0x0000000900048c82 */ /* 0x000fe20008000000 */
[----:B----4-:R-:W-:Y:S02]  /*6130*/  @!UP0 UISETP.NE.AND UP2, UPT, UR5, 0x1, UPT ;  /* 0x000000010500888c */ /* 0x010fe4000bf45270 */
[----:B------:R-:W-:Y:S01]  /*6140*/  @!UP0 USHF.R.U32.HI UR4, URZ, UR13, UR4 ;  /* 0x0000000dff048299 */ /* 0x000fe20008011604 */
[----:B------:R-:W-:Y:S02]  /*6150*/  @!UP0 UMOV UR6, UR7 ;  /* 0x0000000700068c82 */ /* 0x000fe40008000000 */
[----:B-----5:R-:W-:Y:S02]  /*6160*/  @!UP0 USHF.R.U32.HI UR6, URZ, UR10, UR6 ;  /* 0x0000000aff068299 */ /* 0x020fe40008011606 */
[----:B------:R-:W-:Y:S02]  /*6170*/  @!UP0 USEL UR7, UR39, UR4, !UP2 ;  /* 0x0000000427078287 */ /* 0x000fe4000d000000 */
[----:B------:R-:W-:Y:S04]  /*6180*/  @!UP0 USEL UR6, UR38, UR6, !UP1 ;  /* 0x0000000626068287 */ /* 0x000fe8000c800000 */
[----:B------:R-:W-:Y:S02]  /*6190*/  @!UP0 UIADD3 UR4, UPT, UPT, -UR7, UR6, URZ ;  /* 0x0000000607048290 */ /* 0x000fe4000fffe1ff */
[----:B------:R-:W-:Y:S02]  /*61a0*/  @!UP0 UIADD3 UR6, UPT, UPT, UR7, -UR6, URZ ;  /* 0x8000000607068290 */ /* 0x000fe4000fffe0ff */
[----:B------:R-:W-:Y:S02]  /*61b0*/  UIADD3 UR7, UPT, UPT, UR18, 0x1, URZ ;  /* 0x0000000112077890 */ /* 0x000fe4000fffe0ff */
[----:B------:R-:W-:Y:S02]  /*61c0*/  @!UP0 UIMAD UR39, UR4, UR5, UR39 ;  /* 0x00000005042782a4 */ /* 0x000fe4000f8e0227 */
[----:B------:R-:W-:Y:S02]  /*61d0*/  @!UP0 UIMAD UR38, UR6, UR14, UR38 ;  /* 0x0000000e062682a4 */ /* 0x000fe4000f8e0226 */
[----:B------:R-:W-:Y:S01]  /*61e0*/  IMAD.U32 R248, RZ, RZ, UR7 ;  /* 0x00000007fff87e24 */ /* 0x000fe2000f8e00ff */
[----:B--2---:R-:W-:Y:S02]  /*61f0*/  R2UR UR16, R0 ;  /* 0x00000000001072ca */ /* 0x004fe400000e0000 */
[----:B---3--:R-:W-:Y:S11]  /*6200*/  R2UR UR11, R2 ;  /* 0x00000000020b72ca */ /* 0x008ff600000e0000 */
[----:B------:R-:W-:Y:S04]  /*6210*/  UISETP.NE.U32.AND UP3, UPT, UR16, URZ, UPT ;  /* 0x000000ff1000728c */ /* 0x000fe8000bf65070 */
[----:B------:R-:W-:Y:S09]  /*6220*/  UISETP.NE.AND.EX UP3, UPT, UR11, URZ, UPT, UP3 ;  /* 0x000000ff0b00728c */ /* 0x000ff2000bf65330 */
[----:B------:R-:W-:Y:S05]  /*6230*/  BRA.U !UP3, `(.L_x_96) ;  /* 0x000000010b587547 */ /* 0x000fea000b800000 */
[----:B------:R-:W1:Y:S01]  /*6240*/  LDCU.64 UR8, c[0x0][0x358] ;  /* 0x00006b00ff0877ac */ /* 0x000e620008000a00 */
[----:B------:R-:W2:Y:S01]  /*6250*/  LDL R3, [R1+0x10] ;  /* 0x0000100001037983 */ /* 0x000ea20000100800 */
[----:B------:R-:W-:Y:S01]  /*6260*/  R2UR UR6, R0 ;  /* 0x00000000000672ca */ /* 0x000fe200000e0000 */
[----:B------:R-:W-:Y:S02]  /*6270*/  IMAD.MOV.U32 R245, RZ, RZ, 0x1 ;  /* 0x00000001fff57424 */ /* 0x000fe400078e00ff */
[----:B------:R-:W3:Y:S01]  /*6280*/  LDL R2, [R1+0xc] ;  /* 0x00000c0001027983 */ /* 0x000ee20000100800 */
[----:B------:R-:W-:Y:S01]  /*6290*/  IMAD.MOV.U32 R0, RZ, RZ, 0x1 ;  /* 0x00000001ff007424 */ /* 0x000fe200078e00ff */
[----:B---3--:R-:W-:Y:S02]  /*62a0*/  R2UR UR4, R2 ;  /* 0x00000000020472ca */ /* 0x008fe400000e0000 */
[----:B--2---:R-:W-:Y:S11]  /*62b0*/  R2UR UR5, R3 ;  /* 0x00000000030572ca */ /* 0x004ff600000e0000 */
[----:B------:R-:W-:Y:S02]  /*62c0*/  @!UPT UIADD3 URZ, UPT, UPT, URZ, URZ, URZ ;  /* 0x000000fffffff290 */ /* 0x000fe4000fffe0ff */
[----:B------:R-:W-:Y:S04]  /*62d0*/  UISETP.NE.U32.AND UP0, UPT, UR5, URZ, UPT ;  /* 0x000000ff0500728c */ /* 0x000fe8000bf05070 */
[----:B------:R-:W-:Y:S06]  /*62e0*/  UISETP.NE.AND.EX UP0, UPT, UR4, URZ, UPT, UP0 ;  /* 0x000000ff0400728c */ /* 0x000fec000bf05300 */
[----:B------:R-:W-:Y:S05]  /*62f0*/  PLOP3.LUT P0, PT, PT, PT, UP0, 0x80, 0x8 ;  /* 0x000000000008781c */ /* 0x000fea0003f0f008 */
[----:B------:R-:W2:Y:S01]  /*6300*/  @UP0 LDCU.64 UR4, c[0x0][0x888] ;  /* 0x00011100ff0407ac */ /* 0x000ea20008000a00 */
[----:B------:R-:W-:Y:S07]  /*6310*/  @UP0 UIMAD UR6, UR36, UR6, URZ ;  /* 0x00000006240602a4 */ /* 0x000fee000f8e02ff */
[----:B------:R-:W-:Y:S01]  /*6320*/  @!P0 PRMT R245, R0, 0x7610, R245 ;  /* 0x0000761000f58816 */ /* 0x000fe200000000f5 */
[----:B--2---:R-:W-:Y:S06]  /*6330*/  @UP0 UIMAD.WIDE UR4, UR6, 0x4, UR4 ;  /* 0x00000004060408a5 */ /* 0x004fec000f8e0204 */
[----:B------:R-:W-:Y:S02]  /*6340*/  IMAD.U32 R2, RZ, RZ, UR4 ;  /* 0x00000004ff027e24 */ /* 0x000fe4000f8e00ff */
[----:B------:R-:W-:Y:S05]  /*6350*/  IMAD.U32 R3, RZ, RZ, UR5 ;  /* 0x00000005ff037e24 */ /* 0x000fea000f8e00ff */
[----:B-1----:R-:W2:Y:S02]  /*6360*/  @P0 LDG.E R2, desc[UR8][R2.64] ;  /* 0x0000000802020981 */ /* 0x002ea4000c1e1900 */
[----:B--2---:R-:W-:Y:S11]  /*6370*/  @P0 R2UR UR45, R2 ;  /* 0x00000000022d02ca */ /* 0x004ff600000e0000 */
[----:B------:R-:W-:Y:S03]  /*6380*/  @!UPT UIADD3 URZ, UPT, UPT, URZ, URZ, URZ ;  /* 0x000000fffffff290 */ /* 0x000fe6000fffe0ff */
[----:B------:R-:W1:Y:S02]  /*6390*/  @!UP0 LDCU UR45, c[0x0][0x880] ;  /* 0x00011000ff2d87ac */ /* 0x000e640008000800 */
.L_x_96:
[----:B------:R-:W2:Y:S04]  /*63a0*/  LDL R2, [R1+0x14] ;  /* 0x0000140001027983 */ /* 0x000ea80000100800 */
[----:B------:R-:W3:Y:S04]  /*63b0*/  LDL R3, [R1+0x30] ;  /* 0x0000300001037983 */ /* 0x000ee80000100800 */
[----:B------:R-:W4:Y:S01]  /*63c0*/  LDL R0, [R1+0x8] ;  /* 0x0000080001007983 */ /* 0x000f220000100800 */
[----:B--2---:R-:W-:Y:S02]  /*63d0*/  R2UR UR5, R2 ;  /* 0x00000000020572ca */ /* 0x004fe400000e0000 */
[----:B---3--:R-:W-:Y:S02]  /*63e0*/  R2UR UR4, R3 ;  /* 0x00000000030472ca */ /* 0x008fe400000e0000 */
[----:B----4-:R-:W-:Y:S09]  /*63f0*/  R2UR UR6, R0 ;  /* 0x00000000000672ca */ /* 0x010ff200000e0000 */
[----:B------:R-:W-:Y:S04]  /*6400*/  UISETP.NE.U32.AND UP0, UPT, UR5, URZ, UPT ;  /* 0x000000ff0500728c */ /* 0x000fe8000bf05070 */
[----:B------:R-:W-:Y:S02]  /*6410*/  UISETP.NE.AND.EX UP0, UPT, UR4, URZ, UPT, UP0 ;  /* 0x000000ff0400728c */ /* 0x000fe4000bf05300 */
[----:B------:R-:W-:Y:S06]  /*6420*/  UISETP.NE.AND UP1, UPT, UR6, URZ, UPT ;  /* 0x000000ff0600728c */ /* 0x000fec000bf25270 */
[----:B------:R-:W-:Y:S01]  /*6430*/  PLOP3.LUT P2, PT, PT, PT, UP1, 0x80, 0x8 ;  /* 0x000000000008781c */ /* 0x000fe20003f4f018 */
[----:B------:R-:W-:Y:S01]  /*6440*/  @!UPT UIADD3 URZ, UPT, UPT, URZ, URZ, URZ ;  /* 0x000000fffffff290 */ /* 0x000fe2000fffe0ff */
[----:B------:R-:W-:Y:S11]  /*6450*/  BRA.U !UP0, `(.L_x_97) ;  /* 0x00000001084c7547 */ /* 0x000ff6000b800000 */
[----:B------:R-:W2:Y:S01]  /*6460*/  LDCU.64 UR8, c[0x0][0x358] ;  /* 0x00006b00ff0877ac */ /* 0x000ea20008000a00 */
[----:B------:R-:W3:Y:S01]  /*6470*/  LDL R8, [R1+0x2c] ;  /* 0x00002c0001087983 */ /* 0x000ee20000100800 */
[----:B------:R-:W-:Y:S03]  /*6480*/  R2UR UR6, R2 ;  /* 0x00000000020672ca */ /* 0x000fe600000e0000 */
[----:B------:R-:W4:Y:S02]  /*6490*/  LDL R3, [R1+0x28] ;  /* 0x0000280001037983 */ /* 0x000f240000100800 */
[----:B----4-:R-:W-:Y:S02]  /*64a0*/  R2UR UR4, R3 ;  /* 0x00000000030472ca */ /* 0x010fe400000e0000 */
[----:B---3--:R-:W-:Y:S11]  /*64b0*/  R2UR UR5, R8 ;  /* 0x00000000080572ca */ /* 0x008ff600000e0000 */
[----:B------:R-:W-:Y:S02]  /*64c0*/  @!UPT UIADD3 URZ, UPT, UPT, URZ, URZ, URZ ;  /* 0x000000fffffff290 */ /* 0x000fe4000fffe0ff */
[----:B------:R-:W-:Y:S04]  /*64d0*/  UISETP.NE.U32.AND UP0, UPT, UR5, URZ, UPT ;  /* 0x000000ff0500728c */ /* 0x000fe8000bf05070 */
[----:B------:R-:W-:Y:S06]  /*64e0*/  UISETP.NE.AND.EX UP0, UPT, UR4, URZ, UPT, UP0 ;  /* 0x000000ff0400728c */ /* 0x000fec000bf05300 */
[----:B------:R-:W-:Y:S05]  /*64f0*/  PLOP3.LUT P0, PT, PT, PT, UP0, 0x80, 0x8 ;  /* 0x000000000008781c */ /* 0x000fea0003f0f008 */
[----:B------:R-:W3:Y:S01]  /*6500*/  @UP0 LDCU.64 UR4, c[0x0][0x8a8] ;  /* 0x00011500ff0407ac */ /* 0x000ee20008000a00 */
[----:B------:R-:W-:Y:S04]  /*6510*/  @UP0 UIMAD UR6, UR36, UR6, URZ ;  /* 0x00000006240602a4 */ /* 0x000fe8000f8e02ff */
[----:B---3--:R-:W-:Y:S06]  /*6520*/  @UP0 UIMAD.WIDE UR4, UR6, 0x4, UR4 ;  /* 0x00000004060408a5 */ /* 0x008fec000f8e0204 */
[----:B------:R-:W-:Y:S02]  /*6530*/  IMAD.U32 R2, RZ, RZ, UR4 ;  /* 0x00000004ff027e24 */ /* 0x000fe4000f8e00ff */
[----:B------:R-:W-:Y:S05]  /*6540*/  IMAD.U32 R3, RZ, RZ, UR5 ;  /* 0x00000005ff037e24 */ /* 0x000fea000f8e00ff */
[----:B--2---:R-:W2:Y:S02]  /*6550*/  @P0 LDG.E R2, desc[UR8][R2.64] ;  /* 0x0000000802020981 */ /* 0x004ea4000c1e1900 */
[----:B--2---:R-:W-:Y:S11]  /*6560*/  @P0 R2UR UR37, R2 ;  /* 0x00000000022502ca */ /* 0x004ff600000e0000 */
[----:B------:R-:W-:Y:S03]  /*6570*/  @!UPT UIADD3 URZ, UPT, UPT, URZ, URZ, URZ ;  /* 0x000000fffffff290 */ /* 0x000fe6000fffe0ff */
[----:B------:R-:W2:Y:S02]  /*6580*/  @!UP0 LDCU UR37, c[0x0][0x8a0] ;  /* 0x00011400ff2587ac */ /* 0x000ea40008000800 */
.L_x_97:
[----:B------:R-:W-:Y:S01]  /*6590*/  R2UR UR5, R0 ;  /* 0x00000000000572ca */ /* 0x000fe200000e0000 */
[----:B------:R-:W-:Y:S01]  /*65a0*/  UPLOP3.LUT UP2, UPT, UPT, UPT, UPT, 0x40, 0x4 ;  /* 0x000000000004789c */ /* 0x000fe20003f4e870 */
[----:B------:R-:W-:Y:S01]  /*65b0*/  R2UR UR4, R246 ;  /* 0x00000000f60472ca */ /* 0x000fe200000e0000 */
[----:B------:R-:W-:Y:S01]  /*65c0*/  ULEA UR47, UR40, UR46, 0x3 ;  /* 0x0000002e282f7291 */ /* 0x000fe2000f8e18ff */
[----:B-1----:R-:W-:Y:S02]  /*65d0*/  @P2 FSETP.NEU.AND P1, PT, RZ, UR45, PT ;  /* 0x0000002dff002c0b */ /* 0x002fe4000bf2d000 */
[----:B------:R-:W-:Y:S02]  /*65e0*/  CS2R R240, SRZ ;  /* 0x0000000000f07805 */ /* 0x000fe4000001ff00 */
[----:B------:R-:W-:Y:S02]  /*65f0*/  @P2 LOP3.LUT P0, RZ, R245, 0xff, RZ, 0xc0, !PT ;  /* 0x000000fff5ff2812 */ /* 0x000fe4000780c0ff */
[----:B------:R-:W-:Y:S02]  /*6600*/  CS2R R230, SRZ ;  /* 0x0000000000e67805 */ /* 0x000fe4000001ff00 */
[----:B------:R-:W-:Y:S02]  /*6610*/  R2UR UR8, R247 ;  /* 0x00000000f70872ca */ /* 0x000fe400000e0000 */
[----:B------:R-:W-:Y:S02]  /*6620*/  CS2R R222, SRZ ;  /* 0x0000000000de7805 */ /* 0x000fe4000001ff00 */
[----:B------:R-:W-:Y:S02]  /*6630*/  R2UR UR7, R251 ;  /* 0x00000000fb0772ca */ /* 0x000fe400000e0000 */
[----:B------:R-:W-:Y:S02]  /*6640*/  CS2R R214, SRZ ;  /* 0x0000000000d67805 */ /* 0x000fe4000001ff00 */
[----:B------:R-:W-:Y:S01]  /*6650*/  R2UR UR6, R252 ;  /* 0x00000000fc0672ca */ /* 0x000fe200000e0000 */
[----:B------:R-:W-:Y:S01]  /*6660*/  UISETP.NE.AND UP5, UPT, UR5, URZ, UPT ;  /* 0x000000ff0500728c */ /* 0x000fe2000bfa5270 */
[----:B------:R-:W-:Y:S01]  /*6670*/  CS2R R206, SRZ ;  /* 0x0000000000ce7805 */ /* 0x000fe2000001ff00 */
[----:B------:R-:W-:Y:S01]  /*6680*/  UISETP.NE.AND UP4, UPT, UR4, URZ, UPT ;  /* 0x000000ff0400728c */ /* 0x000fe2000bf85270 */
[----:B------:R-:W-:Y:S02]  /*6690*/  CS2R R198, SRZ ;  /* 0x0000000000c67805 */ /* 0x000fe4000001ff00 */
[----:B------:R-:W-:Y:S02]  /*66a0*/  CS2R R190, SRZ ;  /* 0x0000000000be7805 */ /* 0x000fe4000001ff00 */
[----:B------:R-:W-:Y:S02]  /*66b0*/  CS2R R182, SRZ ;  /* 0x0000000000b67805 */ /* 0x000fe4000001ff00 */
[----:B------:R-:W-:Y:S02]  /*66c0*/  CS2R R174, SRZ ;  /* 0x0000000000ae7805 */ /* 0x000fe4000001ff00 */
[----:B------:R-:W-:Y:S01]  /*66d0*/  CS2R R166, SRZ ;  /* 0x0000000000a67805 */ /* 0x000fe2000001ff00 */
[----:B------:R-:W-:Y:S01]  /*66e0*/  IMAD.U32 R0, RZ, RZ, UR8 ;  /* 0x00000008ff007e24 */ /* 0x000fe2000f8e00ff */
[----:B------:R-:W-:Y:S02]  /*66f0*/  CS2R R158, SRZ ;  /* 0x00000000009e7805 */ /* 0x000fe4000001ff00 */
[----:B------:R-:W-:Y:S01]  /*6700*/  CS2R R150, SRZ ;  /* 0x0000000000967805 */ /* 0x000fe2000001ff00 */
[----:B------:R-:W1:Y:S01]  /*6710*/  @UP5 LDCU.64 UR4, c[0x0][0x888] ;  /* 0x00011100ff0457ac */ /* 0x000e620008000a00 */
[----:B------:R-:W-:Y:S02]  /*6720*/  CS2R R142, SRZ ;  /* 0x00000000008e7805 */ /* 0x000fe4000001ff00 */
[----:B------:R-:W-:Y:S02]  /*6730*/  CS2R R136, SRZ ;  /* 0x0000000000887805 */ /* 0x000fe4000001ff00 */
[----:B------:R-:W-:Y:S01]  /*6740*/  CS2R R22, SRZ ;  /* 0x0000000000167805 */ /* 0x000fe2000001ff00 */
[----:B------:R-:W-:Y:S02]  /*6750*/  @UP5 UPLOP3.LUT UP2, UPT, UPT, UPT, UP3, 0x80, 0x8 ;  /* 0x000000000008589c */ /* 0x000fe40003f4f030 */
[----:B-1----:R-:W-:Y:S04]  /*6760*/  @UP5 UISETP.NE.U32.AND UP0, UPT, UR4, URZ, UPT ;  /* 0x000000ff0400528c */ /* 0x002fe8000bf05070 */
[----:B------:R-:W-:Y:S03]  /*6770*/  @UP5 UISETP.NE.AND.EX UP1, UPT, UR5, URZ, UPT, UP0 ;  /* 0x000000ff0500528c */ /* 0x000fe6000bf25300 */
[----:B------:R-:W-:Y:S01]  /*6780*/  @P2 VOTEU.ANY UP0, P1 ;  /* 0x0000000000ff2886 */ /* 0x000fe20000800100 */
[----:B------:R-:W-:Y:S01]  /*6790*/  @UP5 USEL UR4, URZ, 0xffffffff, UP0 ;  /* 0xffffffffff045887 */ /* 0x000fe20008000000 */
[----:B------:R-:W-:Y:S01]  /*67a0*/  PLOP3.LUT P1, PT, PT, PT, UP4, 0x80, 0x8 ;  /* 0x000000000008781c */ /* 0x000fe20003f2f048 */
[----:B------:R-:W-:Y:S01]  /*67b0*/  @UP5 USEL UR5, URZ, 0xffffffff, UP1 ;  /* 0xffffffffff055887 */ /* 0x000fe20008800000 */
[----:B------:R-:W-:Y:S01]  /*67c0*/  @P2 VOTEU.ANY UP0, P0 ;  /* 0x0000000000ff2886 */ /* 0x000fe20000000100 */
[----:B------:R-:W-:Y:S02]  /*67d0*/  PLOP3.LUT P0, PT, PT, PT, UP4, 0x80, 0x8 ;  /* 0x000000000008781c */ /* 0x000fe40003f0f048 */
[----:B------:R-:W-:Y:S04]  /*67e0*/  @UP2 USEL UR4, UR5, UR4, !UP0 ;  /* 0x0000000405042287 */ /* 0x000fe8000c000000 */
[----:B------:R-:W-:Y:S04]  /*67f0*/  @UP5 ULOP3.LUT UR4, UR4, 0x1, URZ, 0xc0, !UPT ;  /* 0x0000000104045892 */ /* 0x000fe8000f8ec0ff */
[----:B------:R-:W-:Y:S01]  /*6800*/  UISETP.NE.U32.OR UP0, UPT, UR4, 0x1, !UP5 ;  /* 0x000000010400788c */ /* 0x000fe2000ef05470 */
[----:B------:R-:W-:Y:S02]  /*6810*/  @P1 SHF.R.U32.HI R4, RZ, 0x10, R5 ;  /* 0x00000010ff041819 */ /* 0x000fe40000011605 */
[----:B------:R-:W-:Y:S02]  /*6820*/  PLOP3.LUT P1, PT, PT, PT, PT, 0x8, 0x80 ;  /* 0x000000000080781c */ /* 0x000fe40003f2e170 */
[----:B------:R-:W-:Y:S02]  /*6830*/  @P0 R2UR UR6, R4 ;  /* 0x00000000040602ca */ /* 0x000fe400000e0000 */
[----:B------:R-:W-:Y:S11]  /*6840*/  PLOP3.LUT P2, PT, PT, PT, UP0, 0x80, 0x8 ;  /* 0x000000000008781c */ /* 0x000ff60003f4f008 */
[----:B------:R-:W-:Y:S02]  /*6850*/  IMAD.U32 R252, RZ, RZ, UR6 ;  /* 0x00000006fffc7e24 */ /* 0x000fe4000f8e00ff */
[----:B------:R-:W-:Y:S04]  /*6860*/  @P2 SHF.L.U32 R0, R0, 0x1f, RZ ;  /* 0x0000001f00002819 */ /* 0x000fe800000006ff */
[----:B------:R1:W3:Y:S02]  /*6870*/  @P2 SYNCS.PHASECHK.TRANS64.TRYWAIT P4, [UR46+0x140], R0 ;  /* 0x00014000ff0025a7 */ /* 0x0002e4000808112e */
[----:B-1----:R-:W-:Y:S05]  /*6880*/  IMAD.U32 R0, RZ, RZ, UR7 ;  /* 0x00000007ff007e24 */ /* 0x002fea000f8e00ff */
[----:B------:R-:W-:Y:S04]  /*6890*/  SHF.L.U32 R3, R0, 0x1f, RZ ;  /* 0x0000001f00037819 */ /* 0x000fe800000006ff */
[----:B------:R1:W4:Y:S01]  /*68a0*/  SYNCS.PHASECHK.TRANS64.TRYWAIT P3, [UR47+0x180], R3 ;  /* 0x00018003ff0075a7 */ /* 0x000322000806112f */
[----:B---3--:R-:W-:Y:S01]  /*68b0*/  @P2 PLOP3.LUT P1, PT, P4, PT, PT, 0x8, 0x80 ;  /* 0x000000000080281c */ /* 0x008fe2000272e170 */
[----:B------:R-:W-:Y:S01]  /*68c0*/  @!UPT UIADD3 URZ, UPT, UPT, URZ, URZ, URZ ;  /* 0x000000fffffff290 */ /* 0x000fe2000fffe0ff */
[----:B-1----:R-:W-:Y:S11]  /*68d0*/  BRA.U !UP0, `(.L_x_98) ;  /* 0x0000000508347547 */ /* 0x002ff6000b800000 */
[----:B------:R-:W-:Y:S02]  /*68e0*/  FSETP.NEU.AND P2, PT, RZ, UR45, PT ;  /* 0x0000002dff007c0b */ /* 0x000fe4000bf4d000 */
[----:B------:R-:W-:Y:S01]  /*68f0*/  LOP3.LUT P0, RZ, R245, 0xff, RZ, 0xc0, !PT ;  /* 0x000000fff5ff7812 */ /* 0x000fe2000780c0ff */
[----:B------:R-:W-:Y:S01]  /*6900*/  @!UPT UIADD3 URZ, UPT, UPT, URZ, URZ, URZ ;  /* 0x000000fffffff290 */ /* 0x000fe2000fffe0ff */
[----:B------:R-:W-:Y:S11]  /*6910*/  @!P1 BRA `(.L_x_99) ;  /* 0x0000000000189947 */ /* 0x000ff60003800000 */
[----:B------:R-:W-:Y:S11]  /*6920*/  R2UR UR4, R247 ;  /* 0x00000000f70472ca */ /* 0x000ff600000e0000 */
[----:B------:R-:W-:Y:S02]  /*6930*/  @!UPT UIADD3 URZ, UPT, UPT, URZ, URZ, URZ ;  /* 0x000000fffffff290 */ /* 0x000fe4000fffe0ff */
[----:B------:R-:W-:Y:S05]  /*6940*/  IMAD.U32 R0, RZ, RZ, UR4 ;  /* 0x00000004ff007e24 */ /* 0x000fea000f8e00ff */
[----:B------:R-:W-:Y:S04]  /*6950*/  SHF.L.U32 R0, R0, 0x1f, RZ ;  /* 0x0000001f00007819 */ /* 0x000fe800000006ff */
[----:B------:R-:W1:Y:S02]  /*6960*/  SYNCS.PHASECHK.TRANS64.TRYWAIT P1, [UR46+0x140], R0 ;  /* 0x00014000ff0075a7 */ /* 0x000e64000802112e */
[----:B-1----:R-:W-:Y:S05]  /*6970*/  @!P1 BRA `(.L_x_100) ;  /* 0x00000050002c9947 */ /* 0x002fea0003800000 */
.L_x_99:
[----:B------:R-:W3:Y:S01]  /*6980*/  LDL R5, [R1+0x10] ;  /* 0x0000100001057983 */ /* 0x000ee20000100800 */
[----:B------:R-:W-:Y:S02]  /*6990*/  CS2R R22, SRZ ;  /* 0x0000000000167805 */ /* 0x000fe4000001ff00 */
[----:B------:R-:W-:Y:S02]  /*69a0*/  CS2R R136, SRZ ;  /* 0x0000000000887805 */ /* 0x000fe4000001ff00 */
[----:B------:R-:W-:Y:S01]  /*69b0*/  CS2R R142, SRZ ;  /* 0x00000000008e7805 */ /* 0x000fe2000001ff00 */
[----:B------:R-:W5:Y:S01]  /*69c0*/  LDL R4, [R1+0xc] ;  /* 0x00000c0001047983 */ /* 0x000f620000100800 */
[----:B------:R-:W-:Y:S01]  /*69d0*/  VOTEU.ANY UP1, P2 ;  /* 0x0000000000ff7886 */ /* 0x000fe20001020100 */
[----:B------:R-:W-:Y:S02]  /*69e0*/  CS2R R150, SRZ ;  /* 0x0000000000967805 */ /* 0x000fe4000001ff00 */
        /* <DEDUP_REMOVED lines=10> */
[----:B------:R-:W-:Y:S01]  /*6a90*/  CS2R R240, SRZ ;  /* 0x0000000000f07805 */ /* 0x000fe2000001ff00 */
[----:B------:R-:W1:Y:S01]  /*6aa0*/  S2UR UR7, SR_CgaCtaId ;  /* 0x00000000000779c3 */ /* 0x000e620000008800 */
[----:B------:R-:W-:Y:S11]  /*6ab0*/  R2UR UR6, R247 ;  /* 0x00000000f70672ca */ /* 0x000ff600000e0000 */
[----:B------:R-:W-:Y:S02]  /*6ac0*/  @!UPT UIADD3 URZ, UPT, UPT, URZ, URZ, URZ ;  /* 0x000000fffffff290 */ /* 0x000fe4000fffe0ff */
[----:B------:R-:W-:Y:S06]  /*6ad0*/  ULOP3.LUT UR6, UR6, 0x1, URZ, 0x3c, !UPT ;  /* 0x0000000106067892 */ /* 0x000fec000f8e3cff */
[----:B------:R-:W-:Y:S01]  /*6ae0*/  IMAD.U32 R247, RZ, RZ, UR6 ;  /* 0x00000006fff77e24 */ /* 0x000fe2000f8e00ff */
[----:B-----5:R-:W-:Y:S02]  /*6af0*/  R2UR UR4, R4 ;  /* 0x00000000040472ca */ /* 0x020fe400000e0000 */
[----:B------:R-:W5:Y:S01]  /*6b00*/  S2R R4, SR_TID.X ;  /* 0x0000000000047919 */ /* 0x000f620000002100 */
[----:B---3--:R-:W-:Y:S11]  /*6b10*/  R2UR UR5, R5 ;  /* 0x00000000050572ca */ /* 0x008ff600000e0000 */
[----:B------:R-:W-:Y:S02]  /*6b20*/  @!UPT UIADD3 URZ, UPT, UPT, URZ, URZ, URZ ;  /* 0x000000fffffff290 */ /* 0x000fe4000fffe0ff */
[----:B------:R-:W-:Y:S04]  /*6b30*/  UISETP.NE.U32.AND UP0, UPT, UR5, URZ, UPT ;  /* 0x000000ff0500728c */ /* 0x000fe8000bf05070 */
[----:B------:R-:W-:Y:S02]  /*6b40*/  UISETP.NE.AND.EX UP0, UPT, UR4, URZ, UPT, UP0 ;  /* 0x000000ff0400728c */ /* 0x000fe4000bf05300 */
[----:B------:R-:W-:Y:S02]  /*6b50*/  USEL UR4, URZ, 0xffffffff, UP1 ;  /* 0xffffffffff047887 */ /* 0x000fe40008800000 */
[----:B------:R-:W-:Y:S03]  /*6b60*/  USEL UR5, URZ, 0xffffffff, UP0 ;  /* 0xffffffffff057887 */ /* 0x000fe60008000000 */
[----:B------:R-:W-:Y:S01]  /*6b70*/  VOTEU.ANY UP0, P0 ;  /* 0x0000000000ff7886 */ /* 0x000fe20000000100 */
[----:B------:R-:W-:Y:S04]  /*6b80*/  @UP3 USEL UR4, UR5, UR4, !UP0 ;  /* 0x0000000405043287 */ /* 0x000fe8000c000000 */
[----:B------:R-:W-:Y:S04]  /*6b90*/  ULOP3.LUT UR4, UR4, 0x1, URZ, 0xc0, !UPT ;  /* 0x0000000104047892 */ /* 0x000fe8000f8ec0ff */
[----:B------:R-:W-:Y:S02]  /*6ba0*/  UISETP.NE.U32.AND UP0, UPT, UR4, 0x1, UPT ;  /* 0x000000010400788c */ /* 0x000fe4000bf05070 */
[----:B------:R-:W-:Y:S04]  /*6bb0*/  UIADD3 UR4, UPT, UPT, UR46, 0x148, URZ ;  /* 0x000001482e047890 */ /* 0x000fe8000fffe0ff */
[----:B------:R-:W-:Y:S01]  /*6bc0*/  PLOP3.LUT P0, PT, PT, PT, UP0, 0x80, 0x8 ;  /* 0x000000000008781c */ /* 0x000fe20003f0f008 */
[----:B-1----:R-:W-:Y:S11]  /*6bd0*/  UPRMT UR4, UR7, 0x654, UR4 ;  /* 0x0000065407047896 */ /* 0x002ff60008000004 */
[----:B------:R-:W-:Y:S01]  /*6be0*/  @!UPT UIADD3 URZ, UPT, UPT, URZ, URZ, URZ ;  /* 0x000000fffffff290 */ /* 0x000fe2000fffe0ff */
[--C-:B-----5:R-:W-:Y:S01]  /*6bf0*/  @P0 SHF.R.U32.HI R0, RZ, 0x4, R4.reuse ;  /* 0x00000004ff000819 */ /* 0x120fe20000011604 */
[----:B------:R-:W-:Y:S03]  /*6c00*/  @P0 IMAD.SHL.U32 R2, R4, 0x10, RZ ;  /* 0x0000001004020824 */ /* 0x000fe600078e00ff */
[----:B------:R-:W-:Y:S02]  /*6c10*/  @P0 LOP3.LUT R0, R0, 0x1, RZ, 0xc0, !PT ;  /* 0x0000000100000812 */ /* 0x000fe400078ec0ff */
[----:B------:R-:W-:Y:S02]  /*6c20*/  @P0 LOP3.LUT R2, R2, 0xf0, RZ, 0xc0, !PT ;  /* 0x000000f002020812 */ /* 0x000fe400078ec0ff */
[----:B------:R-:W-:Y:S05]  /*6c30*/  @P0 LOP3.LUT R0, R0, 0x60, R4, 0xf8, !PT ;  /* 0x0000006000000812 */ /* 0x000fea00078ef804 */
[----:B------:R-:W-:Y:S05]  /*6c40*/  @P0 IMAD R0, R0, 0x8, R2 ;  /* 0x0000000800000824 */ /* 0x000fea00078e0202 */
[----:B------:R1:W3:Y:S04]  /*6c50*/  @P0 LDS.64 R22, [R0+UR46+0x280] ;  /* 0x0002802e00160984 */ /* 0x0002e80008000a00 */
[----:B------:R1:W1:Y:S04]  /*6c60*/  @P0 LDS.64 R136, [R0+UR46+0x680] ;  /* 0x0006802e00880984 */ /* 0x0002680008000a00 */
        /* <DEDUP_REMOVED lines=12> */
[----:B------:R1:W1:Y:S01]  /*6d30*/  @P0 LDS.64 R240, [R0+UR46+0x3a80] ;  /* 0x003a802e00f00984 */ /* 0x0002620008000a00 */
[----:B------:R-:W-:Y:S01]  /*6d40*/  @!PT LDS RZ, [RZ] ;  /* 0x00000000fffff984 */ /* 0x000fe20000000800 */
[----:B------:R-:W-:Y:S01]  /*6d50*/  @!PT LDS RZ, [RZ] ;  /* 0x00000000fffff984 */ /* 0x000fe20000000800 */
[----:B------:R-:W-:Y:S01]  /*6d60*/  @!PT LDS RZ, [RZ] ;  /* 0x00000000fffff984 */ /* 0x000fe20000000800 */
[----:B------:R-:W-:Y:S01]  /*6d70*/  @!PT LDS RZ, [RZ] ;  /* 0x00000000fffff984 */ /* 0x000fe20000000800 */
[----:B------:R5:W-:Y:S06]  /*6d80*/  MEMBAR.ALL.CTA ;  /* 0x0000000000007992 */ /* 0x000bec0000008000 */
[----:B-----5:R-:W5:Y:S02]  /*6d90*/  FENCE.VIEW.ASYNC.S ;  /* 0x00000000000073c6 */ /* 0x020f640000000000 */
[----:B---3-5:R-:W-:Y:S01]  /*6da0*/  SYNCS.ARRIVE.TRANS64.RED.A1T0 RZ, [UR4], RZ ;  /* 0x000000ffffff79a7 */ /* 0x028fe20008100404 */
.L_x_98:
[----:B----4-:R-:W-:Y:S05]  /*6db0*/  @P3 BRA `(.L_x_101) ;  /* 0x0000000000083947 */ /* 0x010fea0003800000 */
[----:B------:R-:W3:Y:S02]  /*6dc0*/  SYNCS.PHASECHK.TRANS64.TRYWAIT P0, [UR47+0x180], R3 ;  /* 0x00018003ff0075a7 */ /* 0x000ee4000800112f */
[----:B---3--:R-:W-:Y:S05]  /*6dd0*/  @!P0 BRA `(.L_x_102) ;  /* 0x0000004c002c8947 */ /* 0x008fea0003800000 */
.L_x_101:
[----:B------:R-:W3:Y:S01]  /*6de0*/  S2R R138, SR_TID.X ;  /* 0x00000000008a7919 */ /* 0x000ee20000002100 */
[----:B------:R-:W-:Y:S04]  /*6df0*/  ULEA.HI UR4, UR40, UR40, URZ, 0x1 ;  /* 0x0000002828047291 */ /* 0x000fe8000f8f08ff */
[----:B------:R-:W-:Y:S02]  /*6e00*/  USHF.R.U32.HI UR5, URZ, 0x1, UR4 ;  /* 0x00000001ff057899 */ /* 0x000fe40008011604 */
[----:B------:R-:W-:Y:S04]  /*6e10*/  ULOP3.LUT UR4, UR4, 0xffe, URZ, 0xc0, !UPT ;  /* 0x00000ffe04047892 */ /* 0x000fe8000f8ec0ff */
[----:B------:R-:W-:Y:S01]  /*6e20*/  UIADD3 UR4, UPT, UPT, -UR4, UR40, URZ ;  /* 0x0000002804047290 */ /* 0x000fe2000fffe1ff */
[----:B------:R-:W-:Y:S04]  /*6e30*/  IMAD.U32 R2, RZ, RZ, UR5 ;  /* 0x00000005ff027e24 */ /* 0x000fe8000f8e00ff */
[----:B------:R-:W-:Y:S01]  /*6e40*/  IMAD R2, R2, 0xf0, R16 ;  /* 0x000000f002027824 */ /* 0x000fe200078e0210 */
[----:B-1----:R-:W-:Y:S05]  /*6e50*/  MOV R0, UR4 ;  /* 0x0000000400007c02 */ /* 0x002fea0008000f00 */
[----:B------:R-:W-:Y:S05]  /*6e60*/  IMAD R17, R0, 0x100000, R2 ;  /* 0x0010000000117824 */ /* 0x000fea00078e0202 */
[----:B------:R-:W-:Y:S02]  /*6e70*/  SHF.R.U32.HI R0, RZ, 0x15, R17 ;  /* 0x00000015ff007819 */ /* 0x000fe40000011611 */
[----:B---3--:R-:W-:Y:S04]  /*6e80*/  SHF.R.U32.HI R19, RZ, 0x5, R138 ;  /* 0x00000005ff137819 */ /* 0x008fe8000001168a */
[----:B------:R-:W-:Y:S11]  /*6e90*/  LOP3.LUT P0, RZ, R0, 0x3, R19, 0x48, !PT ;  /* 0x0000000300ff7812 */ /* 0x000ff60007804813 */
[----:B------:R-:W-:Y:S02]  /*6ea0*/  @!UPT UIADD3 URZ, UPT, UPT, URZ, URZ, URZ ;  /* 0x000000fffffff290 */ /* 0x000fe4000fffe0ff */
[----:B------:R-:W-:Y:S05]  /*6eb0*/  @!P0 BRA `(.L_x_103) ;  /* 0x0000000000408947 */ /* 0x000fea0003800000 */
[----:B------:R-:W1:Y:S01]  /*6ec0*/  LDCU.64 UR8, c[0x4][0x68] ;  /* 0x01000d00ff0877ac */ /* 0x000e620008000a00 */
[----:B------:R-:W-:Y:S01]  /*6ed0*/  MOV R3, 0x0 ;  /* 0x0000000000037802 */ /* 0x000fe20000000f00 */
[----:B------:R-:W-:Y:S02]  /*6ee0*/  HFMA2 R12, -RZ, RZ, 0, 5.9604644775390625e-08 ;  /* 0x00000001ff0c7431 */ /* 0x000fe400000001ff */
[----:B------:R-:W-:Y:S02]  /*6ef0*/  IMAD.MOV.U32 R8, RZ, RZ, 0x192 ;  /* 0x00000192ff087424 */ /* 0x000fe400078e00ff */
[----:B------:R-:W-:Y:S01]  /*6f00*/  IMAD.MOV.U32 R13, RZ, RZ, RZ ;  /* 0x000000ffff0d7224 */ /* 0x000fe200078e00ff */
[----:B------:R-:W3:Y:S01]  /*6f10*/  LDCU.64 UR6, c[0x4][0x70] ;  /* 0x01000e00ff0677ac */ /* 0x000ee20008000a00 */
[----:B------:R-:W4:Y:S01]  /*6f20*/  LDC.64 R2, c[0x4][R3] ;  /* 0x0100000003027b82 */ /* 0x000f220000000a00 */
[----:B------:R-:W5:Y:S01]  /*6f30*/  LDCU.64 UR4, c[0x4][0x8] ;  /* 0x01000100ff0477ac */ /* 0x000f620008000a00 */
[----:B-1----:R-:W-:Y:S01]  /*6f40*/  MOV R5, UR9 ;  /* 0x0000000900057c02 */ /* 0x002fe20008000f00 */
[----:B------:R-:W-:Y:S01]  /*6f50*/  IMAD.U32 R4, RZ, RZ, UR8 ;  /* 0x00000008ff047e24 */ /* 0x000fe2000f8e00ff */
[----:B---3--:R-:W-:Y:S01]  /*6f60*/  MOV R7, UR7 ;  /* 0x0000000700077c02 */ /* 0x008fe20008000f00 */
[----:B------:R-:W-:Y:S01]  /*6f70*/  IMAD.U32 R6, RZ, RZ, UR6 ;  /* 0x00000006ff067e24 */ /* 0x000fe2000f8e00ff */
[----:B-----5:R-:W-:Y:S01]  /*6f80*/  MOV R11, UR5 ;  /* 0x00000005000b7c02 */ /* 0x020fe20008000f00 */
[----:B------:R-:W-:Y:S02]  /*6f90*/  IMAD.U32 R10, RZ, RZ, UR4 ;  /* 0x00000004ff0a7e24 */ /* 0x000fe4000f8e00ff */
[----:B------:R-:W-:Y:S07]  /*6fa0*/  LEPC R20, `(.L_x_103) ;  /* 0x000000001014794e */ /* 0x000fee0000000000 */
[----:B--2-4-:R-:W-:Y:S05]  /*6fb0*/  CALL.ABS.NOINC R2 ;  /* 0x0000000002007343 */ /* 0x014fea0003c00000 */
.L_x_103:
[----:B------:R-:W-:Y:S05]  /*6fc0*/  WARPSYNC.ALL ;  /* 0x0000000000007948 */ /* 0x000fea0003800000 */
[C---:B------:R-:W-:Y:S01]  /*6fd0*/  R2UR UR4, R17.reuse ;  /* 0x00000000110472ca */ /* 0x040fe200000e0000 */
[----:B------:R-:W-:Y:S05]  /*6fe0*/  VIADD R0, R17, 0x10 ;  /* 0x0000001011007836 */ /* 0x000fea0000000000 */
[----:B------:R-:W-:Y:S04]  /*6ff0*/  SHF.R.U32.HI R0, RZ, 0x15, R0 ;  /* 0x00000015ff007819 */ /* 0x000fe80000011600 */
[----:B------:R-:W-:Y:S03]  /*7000*/  LOP3.LUT P0, RZ, R0, 0x3, R19, 0x48, !PT ;  /* 0x0000000300ff7812 */ /* 0x000fe60007804813 */
[----:B------:R-:W1:Y:S01]  /*7010*/  LDTM.16dp32bit_t0_t15.x8 R128, tmem[UR4] ;  /* 0x00000004008079ee */ /* 0x000e620008980000 */
[----:B------:R-:W3:Y:S09]  /*7020*/  LDTM.16dp32bit_t16_t31.x8 R128, tmem[UR4+0x8] ;  /* 0x00000804008079ee */ /* 0x000ef200089a0000 */
[----:B---3--:R-:W-:Y:S05]  /*7030*/  @!P0 BRA `(.L_x_104) ;  /* 0x0000000000408947 */ /* 0x008fea0003800000 */
[----:B------:R-:W3:Y:S01]  /*7040*/  LDCU.64 UR8, c[0x4][0x68] ;  /* 0x01000d00ff0877ac */ /* 0x000ee20008000a00 */
[----:B------:R-:W-:Y:S01]  /*7050*/  MOV R3, 0x0 ;  /* 0x0000000000037802 */ /* 0x000fe20000000f00 */
[----:B------:R-:W-:Y:S02]  /*7060*/  HFMA2 R12, -RZ, RZ, 0, 5.9604644775390625e-08 ;  /* 0x00000001ff0c7431 */ /* 0x000fe400000001ff */
[----:B------:R-:W-:Y:S02]  /*7070*/  IMAD.MOV.U32 R8, RZ, RZ, 0x192 ;  /* 0x00000192ff087424 */ /* 0x000fe400078e00ff */
[----:B------:R-:W-:Y:S01]  /*7080*/  IMAD.MOV.U32 R13, RZ, RZ, RZ ;  /* 0x000000ffff0d7224 */ /* 0x000fe200078e00ff */
[----:B------:R-:W4:Y:S01]  /*7090*/  LDCU.64 UR6, c[0x4][0x70] ;  /* 0x01000e00ff0677ac */ /* 0x000f220008000a00 */
[----:B------:R-:W1:Y:S01]  /*70a0*/  LDC.64 R2, c[0x4][R3] ;  /* 0x0100000003027b82 */ /* 0x000e620000000a00 */
[----:B------:R-:W5:Y:S01]  /*70b0*/  LDCU.64 UR4, c[0x4][0x8] ;  /* 0x01000100ff0477ac */ /* 0x000f620008000a00 */
[----:B---3--:R-:W-:Y:S01]  /*70c0*/  MOV R5, UR9 ;  /* 0x0000000900057c02 */ /* 0x008fe20008000f00 */
[----:B------:R-:W-:Y:S01]  /*70d0*/  IMAD.U32 R4, RZ, RZ, UR8 ;  /* 0x00000008ff047e24 */ /* 0x000fe2000f8e00ff */
[----:B----4-:R-:W-:Y:S01]  /*70e0*/  MOV R7, UR7 ;  /* 0x0000000700077c02 */ /* 0x010fe20008000f00 */
[----:B------:R-:W-:Y:S01]  /*70f0*/  IMAD.U32 R6, RZ, RZ, UR6 ;  /* 0x00000006ff067e24 */ /* 0x000fe2000f8e00ff */
[----:B-----5:R-:W-:Y:S01]  /*7100*/  MOV R11, UR5 ;  /* 0x00000005000b7c02 */ /* 0x020fe20008000f00 */
[----:B------:R-:W-:Y:S02]  /*7110*/  IMAD.U32 R10, RZ, RZ, UR4 ;  /* 0x00000004ff0a7e24 */ /* 0x000fe4000f8e00ff */
[----:B------:R-:W-:Y:S07]  /*7120*/  LEPC R20, `(.L_x_104) ;  /* 0x000000001014794e */ /* 0x000fee0000000000 */
[----:B-12---:R-:W-:Y:S05]  /*7130*/  CALL.ABS.NOINC R2 ;  /* 0x0000000002007343 */ /* 0x006fea0003c00000 */
.L_x_104:
[----:B------:R-:W-:Y:S05]  /*7140*/  WARPSYNC.ALL ;  /* 0x0000000000007948 */ /* 0x000fea0003800000 */
[C---:B------:R-:W-:Y:S01]  /*7150*/  R2UR UR4, R17.reuse ;  /* 0x00000000110472ca */ /* 0x040fe200000e0000 */
[----:B------:R-:W-:Y:S05]  /*7160*/  VIADD R0, R17, 0x20 ;  /* 0x0000002011007836 */ /* 0x000fea0000000000 */
[----:B------:R-:W-:Y:S04]  /*7170*/  SHF.R.U32.HI R0, RZ, 0x15, R0 ;  /* 0x00000015ff007819 */ /* 0x000fe80000011600 */
[----:B------:R-:W-:Y:S03]  /*7180*/  LOP3.LUT P0, RZ, R0, 0x3, R19, 0x48, !PT ;  /* 0x0000000300ff7812 */ /* 0x000fe60007804813 */
[----:B------:R-:W3:Y:S01]  /*7190*/  LDTM.16dp32bit_t0_t15.x8 R120, tmem[UR4+0x10] ;  /* 0x00001004007879ee */ /* 0x000ee20008980000 */
[----:B------:R-:W4:Y:S09]  /*71a0*/  LDTM.16dp32bit_t16_t31.x8 R120, tmem[UR4+0x18] ;  /* 0x00001804007879ee */ /* 0x000f3200089a0000 */
[----:B----4-:R-:W-:Y:S05]  /*71b0*/  @!P0 BRA `(.L_x_105) ;  /* 0x0000000000408947 */ /* 0x010fea0003800000 */
[----:B------:R-:W4:Y:S01]  /*71c0*/  LDCU.64 UR8, c[0x4][0x68] ;  /* 0x01000d00ff0877ac */ /* 0x000f220008000a00 */
[----:B------:R-:W-:Y:S01]  /*71d0*/  MOV R3, 0x0 ;  /* 0x0000000000037802 */ /* 0x000fe20000000f00 */
[----:B------:R-:W-:Y:S02]  /*71e0*/  HFMA2 R12, -RZ, RZ, 0, 5.9604644775390625e-08 ;  /* 0x00000001ff0c7431 */ /* 0x000fe400000001ff */
[----:B------:R-:W-:Y:S02]  /*71f0*/  IMAD.MOV.U32 R8, RZ, RZ, 0x192 ;  /* 0x00000192ff087424 */ /* 0x000fe400078e00ff */
[----:B------:R-:W-:Y:S01]  /*7200*/  IMAD.MOV.U32 R13, RZ, RZ, RZ ;  /* 0x000000ffff0d7224 */ /* 0x000fe200078e00ff */
[----:B------:R-:W5:Y:S01]  /*7210*/  LDCU.64 UR6, c[0x4][0x70] ;  /* 0x01000e00ff0677ac */ /* 0x000f620008000a00 */
[----:B------:R-:W1:Y:S01]  /*7220*/  LDC.64 R2, c[0x4][R3] ;  /* 0x0100000003027b82 */ /* 0x000e620000000a00 */
[----:B------:R-:W2:Y:S01]  /*7230*/  LDCU.64 UR4, c[0x4][0x8] ;  /* 0x01000100ff0477ac */ /* 0x000ea20008000a00 */
[----:B----4-:R-:W-:Y:S01]  /*7240*/  MOV R5, UR9 ;  /* 0x0000000900057c02 */ /* 0x010fe20008000f00 */
[----:B------:R-:W-:Y:S01]  /*7250*/  IMAD.U32 R4, RZ, RZ, UR8 ;  /* 0x00000008ff047e24 */ /* 0x000fe2000f8e00ff */
[----:B-----5:R-:W-:Y:S01]  /*7260*/  MOV R7, UR7 ;  /* 0x0000000700077c02 */ /* 0x020fe20008000f00 */
[----:B------:R-:W-:Y:S01]  /*7270*/  IMAD.U32 R6, RZ, RZ, UR6 ;  /* 0x00000006ff067e24 */ /* 0x000fe2000f8e00ff */
[----:B--2---:R-:W-:Y:S01]  /*7280*/  MOV R11, UR5 ;  /* 0x00000005000b7c02 */ /* 0x004fe20008000f00 */
[----:B------:R-:W-:Y:S02]  /*7290*/  IMAD.U32 R10, RZ, RZ, UR4 ;  /* 0x00000004ff0a7e24 */ /* 0x000fe4000f8e00ff */
[----:B------:R-:W-:Y:S07]  /*72a0*/  LEPC R20, `(.L_x_105) ;  /* 0x000000001014794e */ /* 0x000fee0000000000 */
[----:B-1-3--:R-:W-:Y:S05]  /*72b0*/  CALL.ABS.NOINC R2 ;  /* 0x0000000002007343 */ /* 0x00afea0003c00000 */
.L_x_105:
[----:B------:R-:W-:Y:S05]  /*72c0*/  WARPSYNC.ALL ;  /* 0x0000000000007948 */ /* 0x000fea0003800000 */
[C---:B------:R-:W-:Y:S01]  /*72d0*/  R2UR UR4, R17.reuse ;  /* 0x00000000110472ca */ /* 0x040fe200000e0000 */
[----:B------:R-:W-:Y:S05]  /*72e0*/  VIADD R0, R17, 0x30 ;  /* 0x0000003011007836 */ /* 0x000fea0000000000 */
[----:B------:R-:W-:Y:S04]  /*72f0*/  SHF.R.U32.HI R0, RZ, 0x15, R0 ;  /* 0x00000015ff007819 */ /* 0x000fe80000011600 */
[----:B------:R-:W-:Y:S03]  /*7300*/  LOP3.LUT P0, RZ, R0, 0x3, R19, 0x48, !PT ;  /* 0x0000000300ff7812 */ /* 0x000fe60007804813 */
[----:B------:R-:W4:Y:S01]  /*7310*/  LDTM.16dp32bit_t0_t15.x8 R112, tmem[UR4+0x20] ;  /* 0x00002004007079ee */ /* 0x000f220008980000 */
[----:B------:R-:W1:Y:S09]  /*7320*/  LDTM.16dp32bit_t16_t31.x8 R112, tmem[UR4+0x28] ;  /* 0x00002804007079ee */ /* 0x000e7200089a0000 */
[----:B-1----:R-:W-:Y:S05]  /*7330*/  @!P0 BRA `(.L_x_106) ;  /* 0x0000000000408947 */ /* 0x002fea0003800000 */
[----:B------:R-:W1:Y:S01]  /*7340*/  LDCU.64 UR8, c[0x4][0x68] ;  /* 0x01000d00ff0877ac */ /* 0x000e620008000a00 */
[----:B------:R-:W-:Y:S01]  /*7350*/  MOV R3, 0x0 ;  /* 0x0000000000037802 */ /* 0x000fe20000000f00 */
[----:B------:R-:W-:Y:S02]  /*7360*/  HFMA2 R12, -RZ, RZ, 0, 5.9604644775390625e-08 ;  /* 0x00000001ff0c7431 */ /* 0x000fe400000001ff */
[----:B------:R-:W-:Y:S02]  /*7370*/  IMAD.MOV.U32 R8, RZ, RZ, 0x192 ;  /* 0x00000192ff087424 */ /* 0x000fe400078e00ff */
[----:B------:R-:W-:Y:S01]  /*7380*/  IMAD.MOV.U32 R13, RZ, RZ, RZ ;  /* 0x000000ffff0d7224 */ /* 0x000fe200078e00ff */
[----:B------:R-:W5:Y:S01]  /*7390*/  LDCU.64 UR6, c[0x4][0x70] ;  /* 0x01000e00ff0677ac */ /* 0x000f620008000a00 */
[----:B------:R-:W2:Y:S01]  /*73a0*/  LDC.64 R2, c[0x4][R3] ;  /* 0x0100000003027b82 */ /* 0x000ea20000000a00 */
[----:B------:R-:W3:Y:S01]  /*73b0*/  LDCU.64 UR4, c[0x4][0x8] ;  /* 0x01000100ff0477ac */ /* 0x000ee20008000a00 */
[----:B-1----:R-:W-:Y:S01]  /*73c0*/  MOV R5, UR9 ;  /* 0x0000000900057c02 */ /* 0x002fe20008000f00 */
[----:B------:R-:W-:Y:S01]  /*73d0*/  IMAD.U32 R4, RZ, RZ, UR8 ;  /* 0x00000008ff047e24 */ /* 0x000fe2000f8e00ff */
[----:B-----5:R-:W-:Y:S01]  /*73e0*/  MOV R7, UR7 ;  /* 0x0000000700077c02 */ /* 0x020fe20008000f00 */
[----:B------:R-:W-:Y:S01]  /*73f0*/  IMAD.U32 R6, RZ, RZ, UR6 ;  /* 0x00000006ff067e24 */ /* 0x000fe2000f8e00ff */
[----:B---3--:R-:W-:Y:S01]  /*7400*/  MOV R11, UR5 ;  /* 0x00000005000b7c02 */ /* 0x008fe20008000f00 */
[----:B------:R-:W-:Y:S02]  /*7410*/  IMAD.U32 R10, RZ, RZ, UR4 ;  /* 0x00000004ff0a7e24 */ /* 0x000fe4000f8e00ff */
[----:B------:R-:W-:Y:S07]  /*7420*/  LEPC R20, `(.L_x_106) ;  /* 0x000000001014794e */ /* 0x000fee0000000000 */
[----:B--2-4-:R-:W-:Y:S05]  /*7430*/  CALL.ABS.NOINC R2 ;  /* 0x0000000002007343 */ /* 0x014fea0003c00000 */
.L_x_106:
[----:B------:R-:W-:Y:S05]  /*7440*/  WARPSYNC.ALL ;  /* 0x0000000000007948 */ /* 0x000fea0003800000 */
[C---:B------:R-:W-:Y:S01]  /*7450*/  R2UR UR4, R17.reuse ;  /* 0x00000000110472ca */ /* 0x040fe200000e0000 */
[----:B------:R-:W-:Y:S05]  /*7460*/  VIADD R0, R17, 0x40 ;  /* 0x0000004011007836 */ /* 0x000fea0000000000 */
[----:B------:R-:W-:Y:S04]  /*7470*/  SHF.R.U32.HI R0, RZ, 0x15, R0 ;  /* 0x00000015ff007819 */ /* 0x000fe80000011600 */
[----:B------:R-:W-:Y:S03]  /*7480*/  LOP3.LUT P0, RZ, R0, 0x3, R19, 0x48, !PT ;  /* 0x0000000300ff7812 */ /* 0x000fe60007804813 */
[----:B------:R-:W1:Y:S01]  /*7490*/  LDTM.16dp32bit_t0_t15.x8 R104, tmem[UR4+0x30] ;  /* 0x00003004006879ee */ /* 0x000e620008980000 */
        /* <DEDUP_REMOVED lines=18> */
.L_x_107:
        /* <DEDUP_REMOVED lines=24> */
.L_x_108:
        /* <DEDUP_REMOVED lines=24> */
.L_x_109:
        /* <DEDUP_REMOVED lines=24> */
.L_x_110:
        /* <DEDUP_REMOVED lines=24> */
.L_x_111:
        /* <DEDUP_REMOVED lines=24> */
.L_x_112:
        /* <DEDUP_REMOVED lines=24> */
.L_x_113:
        /* <DEDUP_REMOVED lines=24> */
.L_x_114:
        /* <DEDUP_REMOVED lines=24> */
.L_x_115:
        /* <DEDUP_REMOVED lines=24> */
.L_x_116:
[----:B------:R-:W-:Y:S05]  /*8340*/  WARPSYNC.ALL ;  /* 0x0000000000007948 */ /* 0x000fea0003800000 */
[C---:B------:R-:W-:Y:S01]  /*8350*/  R2UR UR4, R17.reuse ;  /* 0x00000000110472ca */ /* 0x040fe200000e0000 */
[----:B------:R-:W-:Y:S01]  /*8360*/  VIADD R0, R17, 0xe0 ;  /* 0x000000e011007836 */ /* 0x000fe20000000000 */
[----:B------:R-:W-:Y:S04]  /*8370*/  BSSY.RECONVERGENT B6, `(.L_x_117) ;  /* 0x0000016000067945 */ /* 0x000fe80003800200 */
        /* <DEDUP_REMOVED lines=21> */
.L_x_118:
[----:B--2---:R-:W-:Y:S05]  /*84d0*/  BSYNC.RECONVERGENT B6 ;  /* 0x0000000000067941 */ /* 0x004fea0003800200 */
.L_x_117:
[----:B------:R-:W-:Y:S01]  /*84e0*/  LOP3.LUT R249, R138, 0x60, RZ, 0xc0, !PT ;  /* 0x000000608af97812 */ /* 0x000fe200078ec0ff */
[----:B------:R-:W-:Y:S05]  /*84f0*/  WARPSYNC.ALL ;  /* 0x0000000000007948 */ /* 0x000fea0003800000 */
[----:B------:R-:W-:Y:S01]  /*8500*/  SHF.R.U32.HI R0, RZ, 0x4, R138 ;  /* 0x00000004ff007819 */ /* 0x000fe2000001168a */
[----:B------:R-:W1:Y:S01]  /*8510*/  S2UR UR5, SR_CgaCtaId ;  /* 0x00000000000579c3 */ /* 0x000e620000008800 */
[-C--:B------:R-:W-:Y:S01]  /*8520*/  F2FP.F16.E4M3.UNPACK_B R2, R22.reuse ;  /* 0x00000016ff02723e */ /* 0x080fe200020006ff */
[----:B------:R-:W-:Y:S01]  /*8530*/  FMUL R128, R128, UR37 ;  /* 0x0000002580807c20 */ /* 0x000fe20008400000 */
[-C--:B------:R-:W-:Y:S01]  /*8540*/  F2FP.F16.E4M3.UNPACK_B R4, R23.reuse ;  /* 0x00000017ff04723e */ /* 0x080fe200020006ff */
[----:B------:R-:W-:Y:S01]  /*8550*/  FMUL R129, R129, UR37 ;  /* 0x0000002581817c20 */ /* 0x000fe20008400000 */
[----:B------:R-:W-:Y:S01]  /*8560*/  F2FP.F16.E4M3.UNPACK_B R22, R22.H1 ;  /* 0x00000016ff16723e */ /* 0x000fe200030006ff */
[----:B------:R-:W-:Y:S01]  /*8570*/  FMUL R132, R132, UR37 ;  /* 0x0000002584847c20 */ /* 0x000fe20008400000 */
[----:B------:R-:W-:Y:S01]  /*8580*/  F2FP.F16.E4M3.UNPACK_B R23, R23.H1 ;  /* 0x00000017ff17723e */ /* 0x000fe200030006ff */
[--C-:B------:R-:W-:Y:S01]  /*8590*/  HADD2.F32 R13, -RZ, R4.reuse.H0_H0 ;  /* 0x20000004ff0d7230 */ /* 0x100fe20000004100 */
[----:B------:R-:W-:Y:S01]  /*85a0*/  F2FP.F16.E4M3.UNPACK_B R5, R137 ;  /* 0x00000089ff05723e */ /* 0x000fe200020006ff */
[----:B------:R-:W-:Y:S01]  /*85b0*/  HADD2.F32 R14, -RZ, R4.H1_H1 ;  /* 0x30000004ff0e7230 */ /* 0x000fe20000004100 */
[-C--:B------:R-:W-:Y:S01]  /*85c0*/  F2FP.F16.E4M3.UNPACK_B R4, R136.reuse ;  /* 0x00000088ff04723e */ /* 0x080fe200020006ff */
[----:B------:R-:W-:Y:S01]  /*85d0*/  FMUL R133, R133, UR37 ;  /* 0x0000002585857c20 */ /* 0x000fe20008400000 */
[----:B------:R-:W-:Y:S01]  /*85e0*/  F2FP.F16.E4M3.UNPACK_B R136, R136.H1 ;  /* 0x00000088ff88723e */ /* 0x000fe200030006ff */
[----:B---3--:R-:W-:Y:S01]  /*85f0*/  FMUL R120, R120, UR37 ;  /* 0x0000002578787c20 */ /* 0x008fe20008400000 */
[----:B------:R-:W-:Y:S01]  /*8600*/  R2UR UR4, R17 ;  /* 0x00000000110472ca */ /* 0x000fe200000e0000 */
[--C-:B------:R-:W-:Y:S01]  /*8610*/  HADD2.F32 R19, -RZ, R4.reuse.H0_H0 ;  /* 0x20000004ff137230 */ /* 0x100fe20000004100 */
[----:B------:R-:W-:Y:S01]  /*8620*/  F2FP.F16.E4M3.UNPACK_B R6, R143 ;  /* 0x0000008fff06723e */ /* 0x000fe200020006ff */
[----:B------:R-:W-:Y:S01]  /*8630*/  HADD2.F32 R20, -RZ, R4.H1_H1 ;  /* 0x30000004ff147230 */ /* 0x000fe20000004100 */
[----:B------:R-:W-:Y:S01]  /*8640*/  LOP3.LUT R249, R249, 0x1, R0, 0xf8, !PT ;  /* 0x00000001f9f97812 */ /* 0x000fe200078ef800 */
[----:B------:R-:W-:Y:S02]  /*8650*/  HADD2.F32 R0, -RZ, R2.H0_H0 ;  /* 0x20000002ff007230 */ /* 0x000fe40000004100 */
[----:B------:R-:W-:Y:S01]  /*8660*/  FMUL R121, R121, UR37 ;  /* 0x0000002579797c20 */ /* 0x000fe20008400000 */
[----:B------:R-:W-:Y:S02]  /*8670*/  HADD2.F32 R144, -RZ, R6.H1_H1 ;  /* 0x30000006ff907230 */ /* 0x000fe40000004100 */
[----:B------:R-:W-:Y:S01]  /*8680*/  FMUL R124, R124, UR37 ;  /* 0x000000257c7c7c20 */ /* 0x000fe20008400000 */
[----:B------:R-:W-:Y:S02]  /*8690*/  HADD2.F32 R2, -RZ, R2.H1_H1 ;  /* 0x30000002ff027230 */ /* 0x000fe40000004100 */
[----:B------:R-:W-:Y:S01]  /*86a0*/  FFMA R128, R0, UR45, R128 ;  /* 0x0000002d00807c23 */ /* 0x000fe20008000080 */
[----:B------:R-:W-:Y:S01]  /*86b0*/  FMUL R125, R125, UR37 ;  /* 0x000000257d7d7c20 */ /* 0x000fe20008400000 */
[----:B------:R-:W-:Y:S01]  /*86c0*/  F2FP.F16.E4M3.UNPACK_B R4, R137.H1 ;  /* 0x00000089ff04723e */ /* 0x000fe200030006ff */
[----:B----4-:R-:W-:Y:S01]  /*86d0*/  FMUL R112, R112, UR37 ;  /* 0x0000002570707c20 */ /* 0x010fe20008400000 */
[----:B------:R-:W-:Y:S01]  /*86e0*/  FFMA R129, R2, UR45, R129 ;  /* 0x0000002d02817c23 */ /* 0x000fe20008000081 */
[-C--:B------:R-:W-:Y:S01]  /*86f0*/  F2FP.F16.E4M3.UNPACK_B R242, R241.reuse ;  /* 0x000000f1fff2723e */ /* 0x080fe200020006ff */
[----:B------:R-:W-:Y:S01]  /*8700*/  FMUL R113, R113, UR37 ;  /* 0x0000002571717c20 */ /* 0x000fe20008400000 */
[----:B------:R-:W-:Y:S01]  /*8710*/  FMUL R116, R116, UR37 ;  /* 0x0000002574747c20 */ /* 0x000fe20008400000 */
[----:B------:R-:W-:Y:S01]  /*8720*/  F2FP.F16.E4M3.UNPACK_B R241, R241.H1 ;  /* 0x000000f1fff1723e */ /* 0x000fe200030006ff */
[----:B------:R-:W-:Y:S01]  /*8730*/  FMUL R117, R117, UR37 ;  /* 0x0000002575757c20 */ /* 0x000fe20008400000 */
        /* <DEDUP_REMOVED lines=34> */
[----:B------:R-:W-:Y:S02]  /*8960*/  HADD2.F32 R239, -RZ, R242.H0_H0 ;  /* 0x200000f2ffef7230 */ /* 0x000fe40000004100 */
        /* <DEDUP_REMOVED lines=10> */
[--C-:B------:R-:W-:Y:S02]  /*8a10*/  HADD2.F32 R3, -RZ, R22.reuse.H0_H0 ;  /* 0x20000016ff037230 */ /* 0x100fe40000004100 */
[----:B------:R-:W-:Y:S01]  /*8a20*/  FMUL R130, R130, UR37 ;  /* 0x0000002582827c20 */ /* 0x000fe20008400000 */
[----:B------:R-:W-:Y:S02]  /*8a30*/  HADD2.F32 R12, -RZ, R22.H1_H1 ;  /* 0x30000016ff0c7230 */ /* 0x000fe40000004100 */
[----:B------:R-:W-:Y:S01]  /*8a40*/  FMUL R131, R131, UR37 ;  /* 0x0000002583837c20 */ /* 0x000fe20008400000 */
[--C-:B------:R-:W-:Y:S02]  /*8a50*/  HADD2.F32 R15, -RZ, R23.reuse.H0_H0 ;  /* 0x20000017ff0f7230 */ /* 0x100fe40000004100 */
[----:B------:R-:W-:Y:S01]  /*8a60*/  FFMA R130, R3, UR45, R130 ;  /* 0x0000002d03827c23 */ /* 0x000fe20008000082 */
[----:B------:R-:W-:Y:S02]  /*8a70*/  HADD2.F32 R17, -RZ, R23.H1_H1 ;  /* 0x30000017ff117230 */ /* 0x000fe40000004100 */
[----:B------:R-:W-:Y:S01]  /*8a80*/  FFMA R131, R12, UR45, R131 ;  /* 0x0000002d0c837c23 */ /* 0x000fe20008000083 */
[----:B------:R-:W-:Y:S01]  /*8a90*/  FFMA R132, R13, UR45, R132 ;  /* 0x0000002d0d847c23 */ /* 0x000fe20008000084 */
[----:B------:R-:W-:Y:S01]  /*8aa0*/  FFMA R133, R14, UR45, R133 ;  /* 0x0000002d0e857c23 */ /* 0x000fe20008000085 */
[--C-:B------:R-:W-:Y:S02]  /*8ab0*/  HADD2.F32 R23, -RZ, R5.reuse.H0_H0 ;  /* 0x20000005ff177230 */ /* 0x100fe40000004100 */
[----:B------:R-:W-:Y:S01]  /*8ac0*/  FMUL R134, R134, UR37 ;  /* 0x0000002586867c20 */ /* 0x000fe20008400000 */
[----:B------:R-:W-:Y:S01]  /*8ad0*/  F2FP.SATFINITE.E4M3.F32.PACK_AB_MERGE_C R130, R131, R130, RZ ;  /* 0x000000828382723e */ /* 0x000fe200048070ff */
[--C-:B------:R-:W-:Y:S02]  /*8ae0*/  HADD2.F32 R21, -RZ, R136.reuse.H0_H0 ;  /* 0x20000088ff157230 */ /* 0x100fe40000004100 */
[----:B------:R-:W-:Y:S01]  /*8af0*/  FMUL R135, R135, UR37 ;  /* 0x0000002587877c20 */ /* 0x000fe20008400000 */
[----:B------:R-:W-:Y:S01]  /*8b00*/  FFMA R134, R15, UR45, R134 ;  /* 0x0000002d0f867c23 */ /* 0x000fe20008000086 */
[----:B------:R-:W-:Y:S01]  /*8b10*/  F2FP.SATFINITE.E4M3.F32.PACK_AB_MERGE_C R128, R129, R128, R130 ;  /* 0x000000808180723e */ /* 0x000fe20004807082 */
[----:B------:R-:W-:Y:S02]  /*8b20*/  HADD2.F32 R22, -RZ, R136.H1_H1 ;  /* 0x30000088ff167230 */ /* 0x000fe40000004100 */
[----:B------:R-:W-:Y:S01]  /*8b30*/  FFMA R135, R17, UR45, R135 ;  /* 0x0000002d11877c23 */ /* 0x000fe20008000087 */
[----:B------:R-:W-:Y:S01]  /*8b40*/  FFMA R120, R19, UR45, R120 ;  /* 0x0000002d13787c23 */ /* 0x000fe20008000078 */
[----:B------:R-:W-:Y:S01]  /*8b50*/  FFMA R121, R20, UR45, R121 ;  /* 0x0000002d14797c23 */ /* 0x000fe20008000079 */
[----:B------:R-:W-:Y:S01]  /*8b60*/  HADD2.F32 R136, -RZ, R5.H1_H1 ;  /* 0x30000005ff887230 */ /* 0x000fe20000004100 */
[-C--:B------:R-:W-:Y:S01]  /*8b70*/  F2FP.F16.E4M3.UNPACK_B R5, R142.reuse ;  /* 0x0000008eff05723e */ /* 0x080fe200020006ff */
[--C-:B------:R-:W-:Y:S01]  /*8b80*/  HADD2.F32 R137, -RZ, R4.reuse.H0_H0 ;  /* 0x20000004ff897230 */ /* 0x100fe20000004100 */
[----:B------:R-:W-:Y:S01]  /*8b90*/  F2FP.F16.E4M3.UNPACK_B R142, R142.H1 ;  /* 0x0000008eff8e723e */ /* 0x000fe200030006ff */
[----:B------:R-:W-:Y:S01]  /*8ba0*/  HADD2.F32 R138, -RZ, R4.H1_H1 ;  /* 0x30000004ff8a7230 */ /* 0x000fe20000004100 */
[----:B------:R-:W-:Y:S01]  /*8bb0*/  F2FP.F16.E4M3.UNPACK_B R4, R143.H1 ;  /* 0x0000008fff04723e */ /* 0x000fe200030006ff */
[--C-:B------:R-:W-:Y:S01]  /*8bc0*/  HADD2.F32 R139, -RZ, R5.reuse.H0_H0 ;  /* 0x20000005ff8b7230 */ /* 0x100fe20000004100 */
[----:B------:R-:W-:Y:S01]  /*8bd0*/  F2FP.SATFINITE.E4M3.F32.PACK_AB_MERGE_C R134, R135, R134, RZ ;  /* 0x000000868786723e */ /* 0x000fe200048070ff */
[----:B------:R-:W-:Y:S01]  /*8be0*/  HADD2.F32 R140, -RZ, R5.H1_H1 ;  /* 0x30000005ff8c7230 */ /* 0x000fe20000004100 */
[-C--:B------:R-:W-:Y:S01]  /*8bf0*/  F2FP.F16.E4M3.UNPACK_B R5, R150.reuse ;  /* 0x00000096ff05723e */ /* 0x080fe200020006ff */
[----:B------:R-:W-:Y:S01]  /*8c00*/  HADD2.F32 R143, -RZ, R6.H0_H0 ;  /* 0x20000006ff8f7230 */ /* 0x000fe20000004100 */
[-C--:B------:R-:W-:Y:S01]  /*8c10*/  F2FP.F16.E4M3.UNPACK_B R6, R151.reuse ;  /* 0x00000097ff06723e */ /* 0x080fe200020006ff */
[----:B------:R-:W-:Y:S01]  /*8c20*/  HADD2.F32 R145, -RZ, R4.H0_H0 ;  /* 0x20000004ff917230 */ /* 0x000fe20000004100 */
[----:B------:R-:W-:Y:S01]  /*8c30*/  F2FP.F16.E4M3.UNPACK_B R150, R150.H1 ;  /* 0x00000096ff96723e */ /* 0x000fe200030006ff */
[--C-:B------:R-:W-:Y:S01]  /*8c40*/  HADD2.F32 R147, -RZ, R5.reuse.H0_H0 ;  /* 0x20000005ff937230 */ /* 0x100fe20000004100 */
[----:B------:R-:W-:Y:S01]  /*8c50*/  F2FP.SATFINITE.E4M3.F32.PACK_AB_MERGE_C R129, R133, R132, R134 ;  /* 0x000000848581723e */ /* 0x000fe20004807086 */
[----:B------:R-:W-:Y:S01]  /*8c60*/  HADD2.F32 R148, -RZ, R5.H1_H1 ;  /* 0x30000005ff947230 */ /* 0x000fe20000004100 */
[-C--:B------:R-:W-:Y:S01]  /*8c70*/  F2FP.F16.E4M3.UNPACK_B R5, R158.reuse ;  /* 0x0000009eff05723e */ /* 0x080fe200020006ff */
[----:B------:R-:W-:Y:S01]  /*8c80*/  HADD2.F32 R152, -RZ, R6.H1_H1 ;  /* 0x30000006ff987230 */ /* 0x000fe20000004100 */
[----:B------:R-:W-:Y:S01]  /*8c90*/  F2FP.F16.E4M3.UNPACK_B R158, R158.H1 ;  /* 0x0000009eff9e723e */ /* 0x000fe200030006ff */
[----:B------:R-:W-:Y:S01]  /*8ca0*/  HADD2.F32 R146, -RZ, R4.H1_H1 ;  /* 0x30000004ff927230 */ /* 0x000fe20000004100 */
[----:B------:R-:W-:Y:S01]  /*8cb0*/  F2FP.F16.E4M3.UNPACK_B R4, R151.H1 ;  /* 0x00000097ff04723e */ /* 0x000fe200030006ff */
[----:B------:R-:W-:Y:S01]  /*8cc0*/  HADD2.F32 R151, -RZ, R6.H0_H0 ;  /* 0x20000006ff977230 */ /* 0x000fe20000004100 */
[-C--:B------:R-:W-:Y:S01]  /*8cd0*/  F2FP.F16.E4M3.UNPACK_B R6, R159.reuse ;  /* 0x0000009fff06723e */ /* 0x080fe200020006ff */
[--C-:B------:R-:W-:Y:S02]  /*8ce0*/  HADD2.F32 R155, -RZ, R5.reuse.H0_H0 ;  /* 0x20000005ff9b7230 */ /* 0x100fe40000004100 */
[----:B------:R-:W-:Y:S01]  /*8cf0*/  FMUL R122, R122, UR37 ;  /* 0x000000257a7a7c20 */ /* 0x000fe20008400000 */
[----:B------:R-:W-:Y:S01]  /*8d00*/  HADD2.F32 R156, -RZ, R5.H1_H1 ;  /* 0x30000005ff9c7230 */ /* 0x000fe20000004100 */
[-C--:B------:R-:W-:Y:S01]  /*8d10*/  F2FP.F16.E4M3.UNPACK_B R5, R166.reuse ;  /* 0x000000a6ff05723e */ /* 0x080fe200020006ff */
[----:B------:R-:W-:Y:S01]  /*8d20*/  HADD2.F32 R160, -RZ, R6.H1_H1 ;  /* 0x30000006ffa07230 */ /* 0x000fe20000004100 */
[----:B------:R-:W-:Y:S01]  /*8d30*/  F2FP.F16.E4M3.UNPACK_B R166, R166.H1 ;  /* 0x000000a6ffa6723e */ /* 0x000fe200030006ff */
[----:B------:R-:W-:Y:S01]  /*8d40*/  FFMA R122, R21, UR45, R122 ;  /* 0x0000002d157a7c23 */ /* 0x000fe2000800007a */
[--C-:B------:R-:W-:Y:S02]  /*8d50*/  HADD2.F32 R153, -RZ, R4.reuse.H0_H0 ;  /* 0x20000004ff997230 */ /* 0x100fe40000004100 */
[----:B------:R-:W-:Y:S01]  /*8d60*/  FMUL R123, R123, UR37 ;  /* 0x000000257b7b7c20 */ /* 0x000fe20008400000 */
[--C-:B------:R-:W-:Y:S02]  /*8d70*/  HADD2.F32 R163, -RZ, R5.reuse.H0_H0 ;  /* 0x20000005ffa37230 */ /* 0x100fe40000004100 */
[----:B------:R-:W-:Y:S01]  /*8d80*/  FMUL R126, R126, UR37 ;  /* 0x000000257e7e7c20 */ /* 0x000fe20008400000 */
[----:B------:R-:W-:Y:S01]  /*8d90*/  HADD2.F32 R164, -RZ, R5.H1_H1 ;  /* 0x30000005ffa47230 */ /* 0x000fe20000004100 */
[-C--:B------:R-:W-:Y:S01]  /*8da0*/  F2FP.F16.E4M3.UNPACK_B R5, R174.reuse ;  /* 0x000000aeff05723e */ /* 0x080fe200020006ff */
[----:B------:R-:W-:Y:S01]  /*8db0*/  FFMA R123, R22, UR45, R123 ;  /* 0x0000002d167b7c23 */ /* 0x000fe2000800007b */
[----:B------:R-:W-:Y:S01]  /*8dc0*/  F2FP.F16.E4M3.UNPACK_B R174, R174.H1 ;  /* 0x000000aeffae723e */ /* 0x000fe200030006ff */
[----:B------:R-:W-:Y:S01]  /*8dd0*/  FFMA R124, R23, UR45, R124 ;  /* 0x0000002d177c7c23 */ /* 0x000fe2000800007c */
[----:B------:R-:W-:Y:S01]  /*8de0*/  FFMA R125, R136, UR45, R125 ;  /* 0x0000002d887d7c23 */ /* 0x000fe2000800007d */
[--C-:B------:R-:W-:Y:S01]  /*8df0*/  HADD2.F32 R171, -RZ, R5.reuse.H0_H0 ;  /* 0x20000005ffab7230 */ /* 0x100fe20000004100 */
[----:B------:R-:W-:Y:S01]  /*8e00*/  F2FP.SATFINITE.E4M3.F32.PACK_AB_MERGE_C R122, R123, R122, RZ ;  /* 0x0000007a7b7a723e */ /* 0x000fe200048070ff */
[----:B------:R-:W-:Y:S01]  /*8e10*/  HADD2.F32 R172, -RZ, R5.H1_H1 ;  /* 0x30000005ffac7230 */ /* 0x000fe20000004100 */
[-C--:B------:R-:W-:Y:S01]  /*8e20*/  F2FP.F16.E4M3.UNPACK_B R5, R182.reuse ;  /* 0x000000b6ff05723e */ /* 0x080fe200020006ff */
[----:B------:R-:W-:Y:S01]  /*8e30*/  FFMA R126, R137, UR45, R126 ;  /* 0x0000002d897e7c23 */ /* 0x000fe2000800007e */
[----:B------:R-:W-:Y:S01]  /*8e40*/  F2FP.F16.E4M3.UNPACK_B R182, R182.H1 ;  /* 0x000000b6ffb6723e */ /* 0x000fe200030006ff */
[----:B------:R-:W-:Y:S01]  /*8e50*/  HADD2.F32 R154, -RZ, R4.H1_H1 ;  /* 0x30000004ff9a7230 */ /* 0x000fe20000004100 */
[----:B------:R-:W-:Y:S01]  /*8e60*/  F2FP.F16.E4M3.UNPACK_B R4, R159.H1 ;  /* 0x0000009fff04723e */ /* 0x000fe200030006ff */
[----:B------:R-:W-:Y:S01]  /*8e70*/  HADD2.F32 R159, -RZ, R6.H0_H0 ;  /* 0x20000006ff9f7230 */ /* 0x000fe20000004100 */
[-C--:B------:R-:W-:Y:S01]  /*8e80*/  F2FP.F16.E4M3.UNPACK_B R6, R167.reuse ;  /* 0x000000a7ff06723e */ /* 0x080fe200020006ff */
[--C-:B------:R-:W-:Y:S01]  /*8e90*/  HADD2.F32 R179, -RZ, R5.reuse.H0_H0 ;  /* 0x20000005ffb37230 */ /* 0x100fe20000004100 */
[----:B------:R-:W-:Y:S01]  /*8ea0*/  F2FP.SATFINITE.E4M3.F32.PACK_AB_MERGE_C R120, R121, R120, R122 ;  /* 0x000000787978723e */ /* 0x000fe2000480707a */
[----:B------:R-:W-:Y:S01]  /*8eb0*/  HADD2.F32 R180, -RZ, R5.H1_H1 ;  /* 0x30000005ffb47230 */ /* 0x000fe20000004100 */
[-C--:B------:R-:W-:Y:S01]  /*8ec0*/  F2FP.F16.E4M3.UNPACK_B R5, R190.reuse ;  /* 0x000000beff05723e */ /* 0x080fe200020006ff */
[----:B------:R-:W-:Y:S01]  /*8ed0*/  HADD2.F32 R168, -RZ, R6.H1_H1 ;  /* 0x30000006ffa87230 */ /* 0x000fe20000004100 */
[----:B------:R-:W-:Y:S01]  /*8ee0*/  F2FP.F16.E4M3.UNPACK_B R190, R190.H1 ;  /* 0x000000beffbe723e */ /* 0x000fe200030006ff */
[----:B------:R-:W-:Y:S01]  /*8ef0*/  FMUL R127, R127, UR37 ;  /* 0x000000257f7f7c20 */ /* 0x000fe20008400000 */
[----:B------:R-:W-:Y:S02]  /*8f00*/  HADD2.F32 R161, -RZ, R4.H0_H0 ;  /* 0x20000004ffa17230 */ /* 0x000fe40000004100 */
[----:B------:R-:W-:Y:S01]  /*8f10*/  FMUL R114, R114, UR37 ;  /* 0x0000002572727c20 */ /* 0x000fe20008400000 */
[--C-:B------:R-:W-:Y:S02]  /*8f20*/  HADD2.F32 R187, -RZ, R5.reuse.H0_H0 ;  /* 0x20000005ffbb7230 */ /* 0x100fe40000004100 */
        /* <DEDUP_REMOVED lines=8> */
[----:B------:R-:W-:Y:S01]  /*8fb0*/  F2FP.SATFINITE.E4M3.F32.PACK_AB_MERGE_C R121, R127, R126, RZ ;  /* 0x0000007e7f79723e */ /* 0x000fe200048070ff */
[----:B------:R-:W-:Y:S01]  /*8fc0*/  FMUL R115, R115, UR37 ;  /* 0x0000002573737c20 */ /* 0x000fe20008400000 */
[----:B------:R-:W-:Y:S01]  /*8fd0*/  FFMA R114, R141, UR45, R114 ;  /* 0x0000002d8d727c23 */ /* 0x000fe20008000072 */
[----:B------:R-:W-:Y:S01]  /*8fe0*/  FMUL R118, R118, UR37 ;  /* 0x0000002576767c20 */ /* 0x000fe20008400000 */
[----:B------:R-:W-:Y:S01]  /*8ff0*/  F2FP.SATFINITE.E4M3.F32.PACK_AB_MERGE_C R121, R125, R124, R121 ;  /* 0x0000007c7d79723e */ /* 0x000fe20004807079 */
[----:B------:R-:W-:Y:S01]  /*9000*/  FFMA R115, R142, UR45, R115 ;  /* 0x0000002d8e737c23 */ /* 0x000fe20008000073 */
[----:B------:R-:W-:Y:S01]  /*9010*/  FMUL R119, R119, UR37 ;  /* 0x0000002577777c20 */ /* 0x000fe20008400000 */
[----:B------:R-:W-:Y:S01]  /*9020*/  FFMA R116, R143, UR45, R116 ;  /* 0x0000002d8f747c23 */ /* 0x000fe20008000074 */
[----:B------:R-:W-:Y:S01]  /*9030*/  FFMA R117, R144, UR45, R117 ;  /* 0x0000002d90757c23 */ /* 0x000fe20008000075 */
[--C-:B------:R-:W-:Y:S01]  /*9040*/  HADD2.F32 R195, -RZ, R5.reuse.H0_H0 ;  /* 0x20000005ffc37230 */ /* 0x100fe20000004100 */
[----:B------:R-:W-:Y:S01]  /*9050*/  F2FP.SATFINITE.E4M3.F32.PACK_AB_MERGE_C R114, R115, R114, RZ ;  /* 0x000000727372723e */ /* 0x000fe200048070ff */
[--C-:B------:R-:W-:Y:S02]  /*9060*/  HADD2.F32 R149, -RZ, R150.reuse.H0_H0 ;  /* 0x20000096ff957230 */ /* 0x100fe40000004100 */
[----:B------:R-:W-:Y:S01]  /*9070*/  FFMA R118, R145, UR45, R118 ;  /* 0x0000002d91767c23 */ /* 0x000fe20008000076 */
[----:B------:R-:W-:Y:S01]  /*9080*/  FMUL R106, R106, UR37 ;  /* 0x000000256a6a7c20 */ /* 0x000fe20008400000 */
[----:B------:R-:W-:Y:S01]  /*9090*/  F2FP.SATFINITE.E4M3.F32.PACK_AB_MERGE_C R112, R113, R112, R114 ;  /* 0x000000707170723e */ /* 0x000fe20004807072 */
[----:B------:R-:W-:Y:S02]  /*90a0*/  HADD2.F32 R150, -RZ, R150.H1_H1 ;  /* 0x30000096ff967230 */ /* 0x000fe40000004100 */
[----:B------:R-:W-:Y:S01]  /*90b0*/  FFMA R119, R146, UR45, R119 ;  /* 0x0000002d92777c23 */ /* 0x000fe20008000077 */
[----:B------:R-:W-:Y:S01]  /*90c0*/  FMUL R107, R107, UR37 ;  /* 0x000000256b6b7c20 */ /* 0x000fe20008400000 */
[----:B------:R-:W-:Y:S01]  /*90d0*/  FFMA R104, R147, UR45, R104 ;  /* 0x0000002d93687c23 */ /* 0x000fe20008000068 */
[----:B------:R-:W-:Y:S01]  /*90e0*/  FFMA R105, R148, UR45, R105 ;  /* 0x0000002d94697c23 */ /* 0x000fe20008000069 */
[----:B------:R-:W-:Y:S01]  /*90f0*/  HADD2.F32 R196, -RZ, R5.H1_H1 ;  /* 0x30000005ffc47230 */ /* 0x000fe20000004100 */
[-C--:B------:R-:W-:Y:S01]  /*9100*/  F2FP.F16.E4M3.UNPACK_B R5, R206.reuse ;  /* 0x000000ceff05723e */ /* 0x080fe200020006ff */
[----:B------:R-:W-:Y:S01]  /*9110*/  FFMA R106, R149, UR45, R106 ;  /* 0x0000002d956a7c23 */ /* 0x000fe2000800006a */
[----:B------:R-:W-:Y:S01]  /*9120*/  F2FP.F16.E4M3.UNPACK_B R206, R206.H1 ;  /* 0x000000ceffce723e */ /* 0x000fe200030006ff */
[----:B------:R-:W-:Y:S01]  /*9130*/  FMUL R110, R110, UR37 ;  /* 0x000000256e6e7c20 */ /* 0x000fe20008400000 */
[----:B------:R-:W-:Y:S01]  /*9140*/  F2FP.SATFINITE.E4M3.F32.PACK_AB_MERGE_C R118, R119, R118, RZ ;  /* 0x000000767776723e */ /* 0x000fe200048070ff */
[----:B------:R-:W-:Y:S01]  /*9150*/  FFMA R107, R150, UR45, R107 ;  /* 0x0000002d966b7c23 */ /* 0x000fe2000800006b */
[----:B------:R-:W-:Y:S01]  /*9160*/  FMUL R111, R111, UR37 ;  /* 0x000000256f6f7c20 */ /* 0x000fe20008400000 */
[----:B------:R-:W-:Y:S01]  /*9170*/  FFMA R108, R151, UR45, R108 ;  /* 0x0000002d976c7c23 */ /* 0x000fe2000800006c */
[----:B------:R-:W-:Y:S01]  /*9180*/  F2FP.SATFINITE.E4M3.F32.PACK_AB_MERGE_C R113, R117, R116, R118 ;  /* 0x000000747571723e */ /* 0x000fe20004807076 */
[----:B------:R-:W-:Y:S01]  /*9190*/  HADD2.F32 R162, -RZ, R4.H1_H1 ;  /* 0x30000004ffa27230 */ /* 0x000fe20000004100 */
[----:B------:R-:W-:Y:S01]  /*91a0*/  F2FP.F16.E4M3.UNPACK_B R4, R167.H1 ;  /* 0x000000a7ff04723e */ /* 0x000fe200030006ff */
[----:B------:R-:W-:Y:S01]  /*91b0*/  FFMA R109, R152, UR45, R109 ;  /* 0x0000002d986d7c23 */ /* 0x000fe2000800006d */
        /* <DEDUP_REMOVED lines=10> */
[----:B------:R-:W-:Y:S01]  /*9260*/  HADD2.F32 R167, -RZ, R6.H0_H0 ;  /* 0x20000006ffa77230 */ /* 0x000fe20000004100 */
[-C--:B------:R-:W-:Y:S01]  /*9270*/  F2FP.F16.E4M3.UNPACK_B R6, R175.reuse ;  /* 0x000000afff06723e */ /* 0x080fe200020006ff */
[----:B------:R-:W-:Y:S01]  /*9280*/  FFMA R98, R157, UR45, R98 ;  /* 0x0000002d9d627c23 */ /* 0x000fe20008000062 */
[----:B------:R-:W-:Y:S01]  /*9290*/  F2FP.SATFINITE.E4M3.F32.PACK_AB_MERGE_C R110, R111, R110, RZ ;  /* 0x0000006e6f6e723e */ /* 0x000fe200048070ff */
[--C-:B------:R-:W-:Y:S02]  /*92a0*/  HADD2.F32 R169, -RZ, R4.reuse.H0_H0 ;  /* 0x20000004ffa97230 */ /* 0x100fe40000004100 */
[----:B------:R-:W-:Y:S01]  /*92b0*/  FMUL R102, R102, UR37 ;  /* 0x0000002566667c20 */ /* 0x000fe20008400000 */
[----:B------:R-:W-:Y:S01]  /*92c0*/  HADD2.F32 R170, -RZ, R4.H1_H1 ;  /* 0x30000004ffaa7230 */ /* 0x000fe20000004100 */
[----:B------:R-:W-:Y:S01]  /*92d0*/  F2FP.F16.E4M3.UNPACK_B R4, R175.H1 ;  /* 0x000000afff04723e */ /* 0x000fe200030006ff */
[----:B------:R-:W-:Y:S01]  /*92e0*/  FFMA R99, R158, UR45, R99 ;  /* 0x0000002d9e637c23 */ /* 0x000fe20008000063 */
[----:B------:R-:W-:Y:S01]  /*92f0*/  F2FP.SATFINITE.E4M3.F32.PACK_AB_MERGE_C R105, R109, R108, R110 ;  /* 0x0000006c6d69723e */ /* 0x000fe2000480706e */
[----:B------:R-:W-:Y:S01]  /*9300*/  FMUL R103, R103, UR37 ;  /* 0x0000002567677c20 */ /* 0x000fe20008400000 */
[----:B------:R-:W-:Y:S01]  /*9310*/  FFMA R100, R159, UR45, R100 ;  /* 0x0000002d9f647c23 */ /* 0x000fe20008000064 */
        /* <DEDUP_REMOVED lines=10> */
[--C-:B------:R-:W-:Y:S02]  /*93c0*/  HADD2.F32 R175, -RZ, R6.reuse.H0_H0 ;  /* 0x20000006ffaf7230 */ /* 0x100fe40000004100 */
[----:B------:R-:W-:Y:S01]  /*93d0*/  FFMA R89, R164, UR45, R89 ;  /* 0x0000002da4597c23 */ /* 0x000fe20008000059 */
[----:B------:R-:W-:Y:S01]  /*93e0*/  F2FP.SATFINITE.E4M3.F32.PACK_AB_MERGE_C R102, R103, R102, RZ ;  /* 0x000000666766723e */ /* 0x000fe200048070ff */
[----:B------:R-:W-:Y:S01]  /*93f0*/  HADD2.F32 R176, -RZ, R6.H1_H1 ;  /* 0x30000006ffb07230 */ /* 0x000fe20000004100 */
[-C--:B------:R-:W-:Y:S01]  /*9400*/  F2FP.F16.E4M3.UNPACK_B R6, R183.reuse ;  /* 0x000000b7ff06723e */ /* 0x080fe200020006ff */
[--C-:B------:R-:W-:Y:S01]  /*9410*/  HADD2.F32 R177, -RZ, R4.reuse.H0_H0 ;  /* 0x20000004ffb17230 */ /* 0x100fe20000004100 */
[----:B------:R-:W-:Y:S01]  /*9420*/  F2FP.SATFINITE.E4M3.F32.PACK_AB_MERGE_C R97, R101, R100, R102 ;  /* 0x000000646561723e */ /* 0x000fe20004807066 */
[----:B------:R-:W-:Y:S01]  /*9430*/  HADD2.F32 R178, -RZ, R4.H1_H1 ;  /* 0x30000004ffb27230 */ /* 0x000fe20000004100 */
[----:B------:R-:W-:Y:S01]  /*9440*/  F2FP.F16.E4M3.UNPACK_B R4, R183.H1 ;  /* 0x000000b7ff04723e */ /* 0x000fe200030006ff */
[----:B------:R-:W-:Y:S01]  /*9450*/  FFMA R90, R165, UR45, R90 ;  /* 0x0000002da55a7c23 */ /* 0x000fe2000800005a */
[----:B------:R-:W-:Y:S01]  /*9460*/  FMUL R94, R94, UR37 ;  /* 0x000000255e5e7c20 */ /* 0x000fe20008400000 */
[----:B------:R-:W-:Y:S01]  /*9470*/  FFMA R91, R166, UR45, R91 ;  /* 0x0000002da65b7c23 */ /* 0x000fe2000800005b */
[----:B------:R-:W-:Y:S01]  /*9480*/  FMUL R95, R95, UR37 ;  /* 0x000000255f5f7c20 */ /* 0x000fe20008400000 */
[----:B------:R-:W-:Y:S01]  /*9490*/  FFMA R92, R167, UR45, R92 ;  /* 0x0000002da75c7c23 */ /* 0x000fe2000800005c */
[----:B------:R-:W-:Y:S01]  /*94a0*/  FFMA R93, R168, UR45, R93 ;  /* 0x0000002da85d7c23 */ /* 0x000fe2000800005d */
[----:B------:R-:W-:Y:S01]  /*94b0*/  HADD2.F32 R173, -RZ, R174.H0_H0 ;  /* 0x200000aeffad7230 */ /* 0x000fe20000004100 */
[----:B------:R-:W-:Y:S01]  /*94c0*/  F2FP.SATFINITE.E4M3.F32.PACK_AB_MERGE_C R90, R91, R90, RZ ;  /* 0x0000005a5b5a723e */ /* 0x000fe200048070ff */
[--C-:B------:R-:W-:Y:S02]  /*94d0*/  HADD2.F32 R183, -RZ, R6.reuse.H0_H0 ;  /* 0x20000006ffb77230 */ /* 0x100fe40000004100 */
[----:B------:R-:W-:Y:S01]  /*94e0*/  FFMA R94, R169, UR45, R94 ;  /* 0x0000002da95e7c23 */ /* 0x000fe2000800005e */
[----:B------:R-:W-:Y:S01]  /*94f0*/  HADD2.F32 R184, -RZ, R6.H1_H1 ;  /* 0x30000006ffb87230 */ /* 0x000fe20000004100 */
[-C--:B------:R-:W-:Y:S01]  /*9500*/  F2FP.F16.E4M3.UNPACK_B R6, R191.reuse ;  /* 0x000000bfff06723e */ /* 0x080fe200020006ff */
[--C-:B------:R-:W-:Y:S01]  /*9510*/  HADD2.F32 R185, -RZ, R4.reuse.H0_H0 ;  /* 0x20000004ffb97230 */ /* 0x100fe20000004100 */
[----:B------:R-:W-:Y:S01]  /*9520*/  F2FP.SATFINITE.E4M3.F32.PACK_AB_MERGE_C R88, R89, R88, R90 ;  /* 0x000000585958723e */ /* 0x000fe2000480705a */
[----:B------:R-:W-:Y:S01]  /*9530*/  HADD2.F32 R186, -RZ, R4.H1_H1 ;  /* 0x30000004ffba7230 */ /* 0x000fe20000004100 */
[----:B------:R-:W-:Y:S01]  /*9540*/  F2FP.F16.E4M3.UNPACK_B R4, R191.H1 ;  /* 0x000000bfff04723e */ /* 0x000fe200030006ff */
[----:B------:R-:W-:Y:S01]  /*9550*/  FMUL R82, R82, UR37 ;  /* 0x0000002552527c20 */ /* 0x000fe20008400000 */
[----:B------:R-:W-:Y:S02]  /*9560*/  HADD2.F32 R174, -RZ, R174.H1_H1 ;  /* 0x300000aeffae7230 */ /* 0x000fe40000004100 */
[----:B------:R-:W-:Y:S01]  /*9570*/  FFMA R95, R170, UR45, R95 ;  /* 0x0000002daa5f7c23 */ /* 0x000fe2000800005f */
[----:B------:R-:W-:Y:S01]  /*9580*/  FMUL R83, R83, UR37 ;  /* 0x0000002553537c20 */ /* 0x000fe20008400000 */
[----:B------:R-:W-:Y:S01]  /*9590*/  FFMA R80, R171, UR45, R80 ;  /* 0x0000002dab507c23 */ /* 0x000fe20008000050 */
[----:B------:R-:W-:Y:S01]  /*95a0*/  FFMA R81, R172, UR45, R81 ;  /* 0x0000002dac517c23 */ /* 0x000fe20008000051 */
[----:B------:R-:W-:Y:S01]  /*95b0*/  FFMA R82, R173, UR45, R82 ;  /* 0x0000002dad527c23 */ /* 0x000fe20008000052 */
[----:B------:R-:W-:Y:S01]  /*95c0*/  F2FP.SATFINITE.E4M3.F32.PACK_AB_MERGE_C R94, R95, R94, RZ ;  /* 0x0000005e5f5e723e */ /* 0x000fe200048070ff */
[----:B------:R-:W-:Y:S01]  /*95d0*/  FMUL R86, R86, UR37 ;  /* 0x0000002556567c20 */ /* 0x000fe20008400000 */
[----:B------:R-:W-:Y:S01]  /*95e0*/  FFMA R83, R174, UR45, R83 ;  /* 0x0000002dae537c23 */ /* 0x000fe20008000053 */
[----:B------:R-:W-:Y:S01]  /*95f0*/  FMUL R87, R87, UR37 ;  /* 0x0000002557577c20 */ /* 0x000fe20008400000 */
[----:B------:R-:W-:Y:S01]  /*9600*/  F2FP.SATFINITE.E4M3.F32.PACK_AB_MERGE_C R89, R93, R92, R94 ;  /* 0x0000005c5d59723e */ /* 0x000fe2000480705e */
[----:B------:R-:W-:Y:S01]  /*9610*/  FFMA R84, R175, UR45, R84 ;  /* 0x0000002daf547c23 */ /* 0x000fe20008000054 */
[--C-:B------:R-:W-:Y:S01]  /*9620*/  HADD2.F32 R191, -RZ, R6.reuse.H0_H0 ;  /* 0x20000006ffbf7230 */ /* 0x100fe20000004100 */
        /* <DEDUP_REMOVED lines=8> */
[--C-:B------:R-:W-:Y:S02]  /*96b0*/  HADD2.F32 R181, -RZ, R182.reuse.H0_H0 ;  /* 0x200000b6ffb57230 */ /* 0x100fe40000004100 */
[----:B------:R-:W-:Y:S01]  /*96c0*/  FFMA R86, R177, UR45, R86 ;  /* 0x0000002db1567c23 */ /* 0x000fe20008000056 */
[----:B------:R-:W-:Y:S01]  /*96d0*/  FMUL R74, R74, UR37 ;  /* 0x000000254a4a7c20 */ /* 0x000fe20008400000 */
[----:B------:R-:W-:Y:S02]  /*96e0*/  HADD2.F32 R182, -RZ, R182.H1_H1 ;  /* 0x300000b6ffb67230 */ /* 0x000fe40000004100 */
[----:B------:R-:W-:Y:S01]  /*96f0*/  FFMA R87, R178, UR45, R87 ;  /* 0x0000002db2577c23 */ /* 0x000fe20008000057 */
[----:B------:R-:W-:Y:S01]  /*9700*/  FMUL R75, R75, UR37 ;  /* 0x000000254b4b7c20 */ /* 0x000fe20008400000 */
[----:B------:R-:W-:Y:S01]  /*9710*/  FFMA R72, R179, UR45, R72 ;  /* 0x0000002db3487c23 */ /* 0x000fe20008000048 */
[----:B------:R-:W-:Y:S01]  /*9720*/  FFMA R73, R180, UR45, R73 ;  /* 0x0000002db4497c23 */ /* 0x000fe20008000049 */
[--C-:B------:R-:W-:Y:S01]  /*9730*/  HADD2.F32 R199, -RZ, R6.reuse.H0_H0 ;  /* 0x20000006ffc77230 */ /* 0x100fe20000004100 */
[----:B------:R-:W-:Y:S01]  /*9740*/  F2FP.SATFINITE.E4M3.F32.PACK_AB_MERGE_C R86, R87, R86, RZ ;  /* 0x000000565756723e */ /* 0x000fe200048070ff */
[----:B------:R-:W-:Y:S02]  /*9750*/  HADD2.F32 R200, -RZ, R6.H1_H1 ;  /* 0x30000006ffc87230 */ /* 0x000fe40000004100 */
[----:B------:R-:W-:Y:S01]  /*9760*/  FFMA R74, R181, UR45, R74 ;  /* 0x0000002db54a7c23 */ /* 0x000fe2000800004a */
[--C-:B------:R-:W-:Y:S02]  /*9770*/  HADD2.F32 R203, -RZ, R5.reuse.H0_H0 ;  /* 0x20000005ffcb7230 */ /* 0x100fe40000004100 */
[----:B------:R-:W-:Y:S01]  /*9780*/  FMUL R78, R78, UR37 ;  /* 0x000000254e4e7c20 */ /* 0x000fe20008400000 */
[----:B------:R-:W-:Y:S02]  /*9790*/  HADD2.F32 R204, -RZ, R5.H1_H1 ;  /* 0x30000005ffcc7230 */ /* 0x000fe40000004100 */
[----:B------:R-:W-:Y:S01]  /*97a0*/  FFMA R75, R182, UR45, R75 ;  /* 0x0000002db64b7c23 */ /* 0x000fe2000800004b */
[--C-:B------:R-:W-:Y:S01]  /*97b0*/  HADD2.F32 R201, -RZ, R4.reuse.H0_H0 ;  /* 0x20000004ffc97230 */ /* 0x100fe20000004100 */
[-C--:B------:R-:W-:Y:S01]  /*97c0*/  F2FP.F16.E4M3.UNPACK_B R6, R207.reuse ;  /* 0x000000cfff06723e */ /* 0x080fe200020006ff */
[----:B------:R-:W-:Y:S01]  /*97d0*/  HADD2.F32 R202, -RZ, R4.H1_H1 ;  /* 0x30000004ffca7230 */ /* 0x000fe20000004100 */
[----:B------:R-:W-:Y:S01]  /*97e0*/  F2FP.F16.E4M3.UNPACK_B R4, R207.H1 ;  /* 0x000000cfff04723e */ /* 0x000fe200030006ff */
[----:B------:R-:W-:Y:S01]  /*97f0*/  FMUL R79, R79, UR37 ;  /* 0x000000254f4f7c20 */ /* 0x000fe20008400000 */
[----:B------:R-:W-:Y:S01]  /*9800*/  F2FP.F16.E4M3.UNPACK_B R5, R214 ;  /* 0x000000d6ff05723e */ /* 0x000fe200020006ff */
[----:B------:R-:W-:Y:S01]  /*9810*/  FFMA R76, R183, UR45, R76 ;  /* 0x0000002db74c7c23 */ /* 0x000fe2000800004c */
        /* <DEDUP_REMOVED lines=8> */
[--C-:B------:R-:W-:Y:S02]  /*98a0*/  HADD2.F32 R207, -RZ, R6.reuse.H0_H0 ;  /* 0x20000006ffcf7230 */ /* 0x100fe40000004100 */
[----:B------:R-:W-:Y:S01]  /*98b0*/  FFMA R65, R188, UR45, R65 ;  /* 0x0000002dbc417c23 */ /* 0x000fe20008000041 */
[----:B------:R-:W-:Y:S01]  /*98c0*/  HADD2.F32 R208, -RZ, R6.H1_H1 ;  /* 0x30000006ffd07230 */ /* 0x000fe20000004100 */
[-C--:B------:R-:W-:Y:S01]  /*98d0*/  F2FP.F16.E4M3.UNPACK_B R6, R215.reuse ;  /* 0x000000d7ff06723e */ /* 0x080fe200020006ff */
[--C-:B------:R-:W-:Y:S02]  /*98e0*/  HADD2.F32 R211, -RZ, R5.reuse.H0_H0 ;  /* 0x20000005ffd37230 */ /* 0x100fe40000004100 */
[----:B------:R-:W-:Y:S01]  /*98f0*/  FFMA R66, R189, UR45, R66 ;  /* 0x0000002dbd427c23 */ /* 0x000fe20008000042 */
[----:B------:R-:W-:Y:S01]  /*9900*/  HADD2.F32 R212, -RZ, R5.H1_H1 ;  /* 0x30000005ffd47230 */ /* 0x000fe20000004100 */
[----:B------:R-:W-:Y:S01]  /*9910*/  F2FP.F16.E4M3.UNPACK_B R5, R222 ;  /* 0x000000deff05723e */ /* 0x000fe200020006ff */
[--C-:B------:R-:W-:Y:S02]  /*9920*/  HADD2.F32 R209, -RZ, R4.reuse.H0_H0 ;  /* 0x20000004ffd17230 */ /* 0x100fe40000004100 */
[----:B------:R-:W-:Y:S01]  /*9930*/  FMUL R70, R70, UR37 ;  /* 0x0000002546467c20 */ /* 0x000fe20008400000 */
[----:B------:R-:W-:Y:S01]  /*9940*/  HADD2.F32 R210, -RZ, R4.H1_H1 ;  /* 0x30000004ffd27230 */ /* 0x000fe20000004100 */
[----:B------:R-:W-:Y:S01]  /*9950*/  F2FP.F16.E4M3.UNPACK_B R4, R215.H1 ;  /* 0x000000d7ff04723e */ /* 0x000fe200030006ff */
[----:B------:R-:W-:Y:S01]  /*9960*/  FFMA R67, R190, UR45, R67 ;  /* 0x0000002dbe437c23 */ /* 0x000fe20008000043 */
[----:B------:R-:W-:Y:S01]  /*9970*/  FMUL R71, R71, UR37 ;  /* 0x0000002547477c20 */ /* 0x000fe20008400000 */
[----:B------:R-:W-:Y:S01]  /*9980*/  FFMA R68, R191, UR45, R68 ;  /* 0x0000002dbf447c23 */ /* 0x000fe20008000044 */
[----:B------:R-:W-:Y:S01]  /*9990*/  FFMA R69, R192, UR45, R69 ;  /* 0x0000002dc0457c23 */ /* 0x000fe20008000045 */
[----:B------:R-:W-:Y:S02]  /*99a0*/  HADD2.F32 R197, -RZ, R198.H0_H0 ;  /* 0x200000c6ffc57230 */ /* 0x000fe40000004100 */
[----:B------:R-:W-:Y:S01]  /*99b0*/  FFMA R70, R193, UR45, R70 ;  /* 0x0000002dc1467c23 */ /* 0x000fe20008000046 */
[--C-:B------:R-:W-:Y:S02]  /*99c0*/  HADD2.F32 R215, -RZ, R6.reuse.H0_H0 ;  /* 0x20000006ffd77230 */ /* 0x100fe40000004100 */
[----:B------:R-:W-:Y:S01]  /*99d0*/  FMUL R58, R58, UR37 ;  /* 0x000000253a3a7c20 */ /* 0x000fe20008400000 */
[----:B------:R-:W-:Y:S01]  /*99e0*/  HADD2.F32 R216, -RZ, R6.H1_H1 ;  /* 0x30000006ffd87230 */ /* 0x000fe20000004100 */
[-C--:B------:R-:W-:Y:S01]  /*99f0*/  F2FP.F16.E4M3.UNPACK_B R6, R223.reuse ;  /* 0x000000dfff06723e */ /* 0x080fe200020006ff */
[--C-:B------:R-:W-:Y:S02]  /*9a00*/  HADD2.F32 R217, -RZ, R4.reuse.H0_H0 ;  /* 0x20000004ffd97230 */ /* 0x100fe40000004100 */
[----:B------:R-:W-:Y:S01]  /*9a10*/  FFMA R71, R194, UR45, R71 ;  /* 0x0000002dc2477c23 */ /* 0x000fe20008000047 */
[----:B------:R-:W-:Y:S01]  /*9a20*/  HADD2.F32 R218, -RZ, R4.H1_H1 ;  /* 0x30000004ffda7230 */ /* 0x000fe20000004100 */
[----:B------:R-:W-:Y:S01]  /*9a30*/  F2FP.F16.E4M3.UNPACK_B R4, R223.H1 ;  /* 0x000000dfff04723e */ /* 0x000fe200030006ff */
[--C-:B------:R-:W-:Y:S02]  /*9a40*/  HADD2.F32 R219, -RZ, R5.reuse.H0_H0 ;  /* 0x20000005ffdb7230 */ /* 0x100fe40000004100 */
[----:B------:R-:W-:Y:S01]  /*9a50*/  FMUL R59, R59, UR37 ;  /* 0x000000253b3b7c20 */ /* 0x000fe20008400000 */
[----:B------:R-:W-:Y:S01]  /*9a60*/  HADD2.F32 R220, -RZ, R5.H1_H1 ;  /* 0x30000005ffdc7230 */ /* 0x000fe20000004100 */
[----:B------:R-:W-:Y:S01]  /*9a70*/  F2FP.F16.E4M3.UNPACK_B R5, R230 ;  /* 0x000000e6ff05723e */ /* 0x000fe200020006ff */
[----:B------:R-:W-:Y:S02]  /*9a80*/  HADD2.F32 R198, -RZ, R198.H1_H1 ;  /* 0x300000c6ffc67230 */ /* 0x000fe40000004100 */
[----:B------:R-:W-:Y:S01]  /*9a90*/  FFMA R56, R195, UR45, R56 ;  /* 0x0000002dc3387c23 */ /* 0x000fe20008000038 */
[----:B------:R-:W-:Y:S01]  /*9aa0*/  FFMA R57, R196, UR45, R57 ;  /* 0x0000002dc4397c23 */ /* 0x000fe20008000039 */
[----:B------:R-:W-:Y:S01]  /*9ab0*/  FFMA R58, R197, UR45, R58 ;  /* 0x0000002dc53a7c23 */ /* 0x000fe2000800003a */
[----:B------:R-:W-:Y:S01]  /*9ac0*/  FMUL R62, R62, UR37 ;  /* 0x000000253e3e7c20 */ /* 0x000fe20008400000 */
[----:B------:R-:W-:Y:S01]  /*9ad0*/  FFMA R59, R198, UR45, R59 ;  /* 0x0000002dc63b7c23 */ /* 0x000fe2000800003b */
[----:B------:R-:W-:Y:S01]  /*9ae0*/  FMUL R63, R63, UR37 ;  /* 0x000000253f3f7c20 */ /* 0x000fe20008400000 */
[--C-:B------:R-:W-:Y:S02]  /*9af0*/  HADD2.F32 R223, -RZ, R6.reuse.H0_H0 ;  /* 0x20000006ffdf7230 */ /* 0x100fe40000004100 */
[----:B------:R-:W-:Y:S01]  /*9b00*/  FFMA R60, R199, UR45, R60 ;  /* 0x0000002dc73c7c23 */ /* 0x000fe2000800003c */
[----:B------:R-:W-:Y:S01]  /*9b10*/  HADD2.F32 R224, -RZ, R6.H1_H1 ;  /* 0x30000006ffe07230 */ /* 0x000fe20000004100 */
[-C--:B------:R-:W-:Y:S01]  /*9b20*/  F2FP.F16.E4M3.UNPACK_B R6, R231.reuse ;  /* 0x000000e7ff06723e */ /* 0x080fe200020006ff */
[--C-:B------:R-:W-:Y:S02]  /*9b30*/  HADD2.F32 R225, -RZ, R4.reuse.H0_H0 ;  /* 0x20000004ffe17230 */ /* 0x100fe40000004100 */
[----:B------:R-:W-:Y:S01]  /*9b40*/  FFMA R61, R200, UR45, R61 ;  /* 0x0000002dc83d7c23 */ /* 0x000fe2000800003d */
[----:B------:R-:W-:Y:S01]  /*9b50*/  HADD2.F32 R226, -RZ, R4.H1_H1 ;  /* 0x30000004ffe27230 */ /* 0x000fe20000004100 */
[----:B------:R-:W-:Y:S01]  /*9b60*/  F2FP.F16.E4M3.UNPACK_B R4, R231.H1 ;  /* 0x000000e7ff04723e */ /* 0x000fe200030006ff */
[--C-:B------:R-:W-:Y:S02]  /*9b70*/  HADD2.F32 R227, -RZ, R5.reuse.H0_H0 ;  /* 0x20000005ffe37230 */ /* 0x100fe40000004100 */
[----:B------:R-:W-:Y:S01]  /*9b80*/  FFMA R62, R201, UR45, R62 ;  /* 0x0000002dc93e7c23 */ /* 0x000fe2000800003e */
[----:B------:R-:W-:Y:S01]  /*9b90*/  HADD2.F32 R228, -RZ, R5.H1_H1 ;  /* 0x30000005ffe47230 */ /* 0x000fe20000004100 */
[----:B------:R-:W-:Y:S01]  /*9ba0*/  F2FP.F16.E4M3.UNPACK_B R5, R240 ;  /* 0x000000f0ff05723e */ /* 0x000fe200020006ff */
[--C-:B------:R-:W-:Y:S02]  /*9bb0*/  HADD2.F32 R205, -RZ, R206.reuse.H0_H0 ;  /* 0x200000ceffcd7230 */ /* 0x100fe40000004100 */
[----:B------:R-:W-:Y:S01]  /*9bc0*/  FMUL R50, R50, UR37 ;  /* 0x0000002532327c20 */ /* 0x000fe20008400000 */
[----:B------:R-:W-:Y:S02]  /*9bd0*/  HADD2.F32 R206, -RZ, R206.H1_H1 ;  /* 0x300000ceffce7230 */ /* 0x000fe40000004100 */
[----:B------:R-:W-:Y:S01]  /*9be0*/  FFMA R63, R202, UR45, R63 ;  /* 0x0000002dca3f7c23 */ /* 0x000fe2000800003f */
[----:B------:R-:W-:Y:S01]  /*9bf0*/  FMUL R51, R51, UR37 ;  /* 0x0000002533337c20 */ /* 0x000fe20008400000 */
[--C-:B------:R-:W-:Y:S01]  /*9c00*/  HADD2.F32 R231, -RZ, R6.reuse.H0_H0 ;  /* 0x20000006ffe77230 */ /* 0x100fe20000004100 */
[----:B------:R-:W-:Y:S01]  /*9c10*/  F2FP.SATFINITE.E4M3.F32.PACK_AB_MERGE_C R81, R85, R84, R86 ;  /* 0x000000545551723e */ /* 0x000fe20004807056 */
[----:B------:R-:W-:Y:S02]  /*9c20*/  HADD2.F32 R232, -RZ, R6.H1_H1 ;  /* 0x30000006ffe87230 */ /* 0x000fe40000004100 */
[----:B------:R-:W-:Y:S01]  /*9c30*/  FFMA R48, R203, UR45, R48 ;  /* 0x0000002dcb307c23 */ /* 0x000fe20008000030 */
[--C-:B------:R-:W-:Y:S02]  /*9c40*/  HADD2.F32 R233, -RZ, R4.reuse.H0_H0 ;  /* 0x20000004ffe97230 */ /* 0x100fe40000004100 */
[----:B------:R-:W-:Y:S01]  /*9c50*/  FFMA R49, R204, UR45, R49 ;  /* 0x0000002dcc317c23 */ /* 0x000fe20008000031 */
[----:B------:R-:W-:Y:S01]  /*9c60*/  HADD2.F32 R234, -RZ, R4.H1_H1 ;  /* 0x30000004ffea7230 */ /* 0x000fe20000004100 */
[----:B------:R-:W-:Y:S01]  /*9c70*/  F2FP.SATFINITE.E4M3.F32.PACK_AB_MERGE_C R74, R75, R74, RZ ;  /* 0x0000004a4b4a723e */ /* 0x000fe200048070ff */
[--C-:B------:R-:W-:Y:S01]  /*9c80*/  HADD2.F32 R235, -RZ, R5.reuse.H0_H0 ;  /* 0x20000005ffeb7230 */ /* 0x100fe20000004100 */
[----:B------:R-:W-:Y:S01]  /*9c90*/  F2FP.SATFINITE.E4M3.F32.PACK_AB_MERGE_C R66, R67, R66, RZ ;  /* 0x000000424342723e */ /* 0x000fe200048070ff */
[----:B------:R-:W-:Y:S01]  /*9ca0*/  HADD2.F32 R236, -RZ, R5.H1_H1 ;  /* 0x30000005ffec7230 */ /* 0x000fe20000004100 */
[----:B------:R-:W-:Y:S01]  /*9cb0*/  F2FP.SATFINITE.E4M3.F32.PACK_AB_MERGE_C R72, R73, R72, R74 ;  /* 0x000000484948723e */ /* 0x000fe2000480704a */
[----:B------:R-:W-:Y:S01]  /*9cc0*/  LDTM.16dp32bit_t0_t15.x8 R4, tmem[UR4+0xe0] ;  /* 0x0000e004000479ee */ /* 0x000fe20008980000 */
[----:B------:R-:W2:Y:S01]  /*9cd0*/  LDTM.16dp32bit_t16_t31.x8 R4, tmem[UR4+0xe8] ;  /* 0x0000e804000479ee */ /* 0x000ea200089a0000 */
[----:B------:R-:W-:Y:S01]  /*9ce0*/  F2FP.F16.E4M3.UNPACK_B R240, R240.H1 ;  /* 0x000000f0fff0723e */ /* 0x000fe200030006ff */
[----:B------:R-:W-:Y:S01]  /*9cf0*/  NOP ;  /* 0x0000000000007918 */ /* 0x000fe20000000000 */
[----:B------:R-:W-:Y:S01]  /*9d00*/  F2FP.F16.E4M3.UNPACK_B R214, R214.H1 ;  /* 0x000000d6ffd6723e */ /* 0x000fe200030006ff */
[----:B------:R-:W-:Y:S01]  /*9d10*/  UIADD3 UR4, UPT, UPT, UR47, 0x1a0, URZ ;  /* 0x000001a02f047890 */ /* 0x000fe2000fffe0ff */
[----:B------:R-:W-:Y:S01]  /*9d20*/  F2FP.SATFINITE.E4M3.F32.PACK_AB_MERGE_C R64, R65, R64, R66 ;  /* 0x000000404140723e */ /* 0x000fe20004807042 */
[----:B------:R-:W-:Y:S01]  /*9d30*/  FFMA R50, R205, UR45, R50 ;  /* 0x0000002dcd327c23 */ /* 0x000fe20008000032 */
[----:B------:R-:W-:Y:S01]  /*9d40*/  F2FP.SATFINITE.E4M3.F32.PACK_AB_MERGE_C R58, R59, R58, RZ ;  /* 0x0000003a3b3a723e */ /* 0x000fe200048070ff */
[----:B------:R-:W-:Y:S01]  /*9d50*/  FFMA R51, R206, UR45, R51 ;  /* 0x0000002dce337c23 */ /* 0x000fe20008000033 */
[----:B------:R-:W-:Y:S01]  /*9d60*/  FFMA R52, R207, UR45, R52 ;  /* 0x0000002dcf347c23 */ /* 0x000fe20008000034 */
[----:B------:R-:W-:Y:S01]  /*9d70*/  FFMA R53, R208, UR45, R53 ;  /* 0x0000002dd0357c23 */ /* 0x000fe20008000035 */
[----:B------:R-:W-:Y:S01]  /*9d80*/  F2FP.SATFINITE.E4M3.F32.PACK_AB_MERGE_C R56, R57, R56, R58 ;  /* 0x000000383938723e */ /* 0x000fe2000480703a */
[----:B------:R-:W-:Y:S01]  /*9d90*/  FMUL R54, R54, UR37 ;  /* 0x0000002536367c20 */ /* 0x000fe20008400000 */
[----:B------:R-:W-:Y:S01]  /*9da0*/  F2FP.SATFINITE.E4M3.F32.PACK_AB_MERGE_C R50, R51, R50, RZ ;  /* 0x000000323332723e */ /* 0x000fe200048070ff */
[----:B------:R-:W-:Y:S01]  /*9db0*/  FMUL R55, R55, UR37 ;  /* 0x0000002537377c20 */ /* 0x000fe20008400000 */
[----:B------:R-:W-:Y:S01]  /*9dc0*/  F2FP.SATFINITE.E4M3.F32.PACK_AB_MERGE_C R73, R79, R78, RZ ;  /* 0x0000004e4f49723e */ /* 0x000fe200048070ff */
[----:B------:R-:W-:Y:S01]  /*9dd0*/  FFMA R54, R209, UR45, R54 ;  /* 0x0000002dd1367c23 */ /* 0x000fe20008000036 */
[----:B------:R-:W-:Y:S01]  /*9de0*/  F2FP.SATFINITE.E4M3.F32.PACK_AB_MERGE_C R48, R49, R48, R50 ;  /* 0x000000303130723e */ /* 0x000fe20004807032 */
[----:B------:R-:W-:Y:S01]  /*9df0*/  FFMA R55, R210, UR45, R55 ;  /* 0x0000002dd2377c23 */ /* 0x000fe20008000037 */
[----:B------:R-:W-:Y:S01]  /*9e00*/  F2FP.SATFINITE.E4M3.F32.PACK_AB_MERGE_C R73, R77, R76, R73 ;  /* 0x0000004c4d49723e */ /* 0x000fe20004807049 */
[----:B------:R-:W-:Y:S01]  /*9e10*/  FFMA R40, R211, UR45, R40 ;  /* 0x0000002dd3287c23 */ /* 0x000fe20008000028 */
[----:B------:R-:W-:Y:S01]  /*9e20*/  FFMA R41, R212, UR45, R41 ;  /* 0x0000002dd4297c23 */ /* 0x000fe20008000029 */
[----:B------:R-:W-:Y:S01]  /*9e30*/  F2FP.SATFINITE.E4M3.F32.PACK_AB_MERGE_C R70, R71, R70, RZ ;  /* 0x000000464746723e */ /* 0x000fe200048070ff */
[----:B------:R-:W-:Y:S01]  /*9e40*/  HADD2.F32 R213, -RZ, R214.H0_H0 ;  /* 0x200000d6ffd57230 */ /* 0x000fe20000004100 */
[----:B-1----:R-:W-:Y:S01]  /*9e50*/  UPRMT UR4, UR5, 0x654, UR4 ;  /* 0x0000065405047896 */ /* 0x002fe20008000004 */
[----:B------:R-:W-:Y:S01]  /*9e60*/  F2FP.SATFINITE.E4M3.F32.PACK_AB_MERGE_C R62, R63, R62, RZ ;  /* 0x0000003e3f3e723e */ /* 0x000fe200048070ff */
[----:B--2---:R-:W-:Y:S01]  /*9e70*/  FMUL R4, R4, UR37 ;  /* 0x0000002504047c20 */ /* 0x004fe20008400000 */
[----:B------:R-:W-:Y:S01]  /*9e80*/  F2FP.SATFINITE.E4M3.F32.PACK_AB_MERGE_C R65, R69, R68, R70 ;  /* 0x000000444541723e */ /* 0x000fe20004807046 */
[----:B------:R-:W-:Y:S01]  /*9e90*/  FMUL R5, R5, UR37 ;  /* 0x0000002505057c20 */ /* 0x000fe20008400000 */
[----:B------:R-:W-:Y:S01]  /*9ea0*/  F2FP.SATFINITE.E4M3.F32.PACK_AB_MERGE_C R57, R61, R60, R62 ;  /* 0x0000003c3d39723e */ /* 0x000fe2000480703e */
[----:B------:R-:W-:Y:S01]  /*9eb0*/  FMUL R8, R8, UR37 ;  /* 0x0000002508087c20 */ /* 0x000fe20008400000 */
[----:B------:R-:W-:Y:S01]  /*9ec0*/  F2FP.SATFINITE.E4M3.F32.PACK_AB_MERGE_C R54, R55, R54, RZ ;  /* 0x000000363736723e */ /* 0x000fe200048070ff */
[----:B------:R-:W-:Y:S01]  /*9ed0*/  FMUL R9, R9, UR37 ;  /* 0x0000002509097c20 */ /* 0x000fe20008400000 */
[----:B------:R-:W-:Y:S01]  /*9ee0*/  SYNCS.ARRIVE.TRANS64.RED.A1T0 RZ, [UR4], RZ ;  /* 0x000000ffffff79a7 */ /* 0x000fe20008100404 */
[--C-:B------:R-:W-:Y:S01]  /*9ef0*/  HADD2.F32 R237, -RZ, R240.reuse.H0_H0 ;  /* 0x200000f0ffed7230 */ /* 0x100fe20000004100 */
[----:B------:R-:W-:Y:S01]  /*9f00*/  F2FP.SATFINITE.E4M3.F32.PACK_AB_MERGE_C R49, R53, R52, R54 ;  /* 0x000000343531723e */ /* 0x000fe20004807036 */
[----:B------:R-:W-:Y:S02]  /*9f10*/  HADD2.F32 R238, -RZ, R240.H1_H1 ;  /* 0x300000f0ffee7230 */ /* 0x000fe40000004100 */
[----:B------:R-:W-:Y:S01]  /*9f20*/  FMUL R42, R42, UR37 ;  /* 0x000000252a2a7c20 */ /* 0x000fe20008400000 */
[----:B------:R-:W-:Y:S02]  /*9f30*/  HADD2.F32 R240, -RZ, R242.H1_H1 ;  /* 0x300000f2fff07230 */ /* 0x000fe40000004100 */
[----:B------:R-:W-:Y:S01]  /*9f40*/  FMUL R43, R43, UR37 ;  /* 0x000000252b2b7c20 */ /* 0x000fe20008400000 */
[----:B------:R-:W1:Y:S01]  /*9f50*/  S2R R242, SR_TID.X ;  /* 0x0000000000f27919 */ /* 0x000e620000002100 */
[----:B------:R-:W-:Y:S01]  /*9f60*/  FFMA R42, R213, UR45, R42 ;  /* 0x0000002dd52a7c23 */ /* 0x000fe2000800002a */
[----:B------:R-:W-:Y:S02]  /*9f70*/  HADD2.F32 R214, -RZ, R214.H1_H1 ;  /* 0x300000d6ffd67230 */ /* 0x000fe40000004100 */
[----:B------:R-:W-:Y:S01]  /*9f80*/  FMUL R46, R46, UR37 ;  /* 0x000000252e2e7c20 */ /* 0x000fe20008400000 */
[----:B------:R-:W-:Y:S01]  /*9f90*/  FMUL R47, R47, UR37 ;  /* 0x000000252f2f7c20 */ /* 0x000fe20008400000 */
[----:B------:R-:W-:Y:S01]  /*9fa0*/  FMUL R34, R34, UR37 ;  /* 0x0000002522227c20 */ /* 0x000fe20008400000 */
[----:B------:R-:W-:Y:S01]  /*9fb0*/  FMUL R35, R35, UR37 ;  /* 0x0000002523237c20 */ /* 0x000fe20008400000 */
[----:B------:R-:W-:Y:S01]  /*9fc0*/  FFMA R43, R214, UR45, R43 ;  /* 0x0000002dd62b7c23 */ /* 0x000fe2000800002b */
[----:B------:R-:W-:Y:S01]  /*9fd0*/  FFMA R44, R215, UR45, R44 ;  /* 0x0000002dd72c7c23 */ /* 0x000fe2000800002c */
[----:B------:R-:W-:Y:S01]  /*9fe0*/  FFMA R45, R216, UR45, R45 ;  /* 0x0000002dd82d7c23 */ /* 0x000fe2000800002d */
[----:B------:R-:W-:Y:S01]  /*9ff0*/  FFMA R46, R217, UR45, R46 ;  /* 0x0000002dd92e7c23 */ /* 0x000fe2000800002e */
[----:B------:R-:W-:Y:S01]  /*a000*/  FFMA R47, R218, UR45, R47 ;  /* 0x0000002dda2f7c23 */ /* 0x000fe2000800002f */
[----:B------:R-:W-:Y:S01]  /*a010*/  FFMA R32, R219, UR45, R32 ;  /* 0x0000002ddb207c23 */ /* 0x000fe20008000020 */
[----:B------:R-:W-:Y:S01]  /*a020*/  FFMA R33, R220, UR45, R33 ;  /* 0x0000002ddc217c23 */ /* 0x000fe20008000021 */
[----:B------:R-:W-:Y:S01]  /*a030*/  F2FP.SATFINITE.E4M3.F32.PACK_AB_MERGE_C R42, R43, R42, RZ ;  /* 0x0000002a2b2a723e */ /* 0x000fe200048070ff */
[----:B------:R-:W-:Y:S01]  /*a040*/  FMUL R38, R38, UR37 ;  /* 0x0000002526267c20 */ /* 0x000fe20008400000 */
[----:B------:R-:W-:Y:S01]  /*a050*/  F2FP.SATFINITE.E4M3.F32.PACK_AB_MERGE_C R46, R47, R46, RZ ;  /* 0x0000002e2f2e723e */ /* 0x000fe200048070ff */
[----:B------:R-:W-:Y:S01]  /*a060*/  FMUL R39, R39, UR37 ;  /* 0x0000002527277c20 */ /* 0x000fe20008400000 */
[----:B------:R-:W-:Y:S01]  /*a070*/  F2FP.SATFINITE.E4M3.F32.PACK_AB_MERGE_C R40, R41, R40, R42 ;  /* 0x000000282928723e */ /* 0x000fe2000480702a */
[----:B------:R-:W-:Y:S01]  /*a080*/  FMUL R26, R26, UR37 ;  /* 0x000000251a1a7c20 */ /* 0x000fe20008400000 */
[----:B------:R-:W-:Y:S01]  /*a090*/  F2FP.SATFINITE.E4M3.F32.PACK_AB_MERGE_C R41, R45, R44, R46 ;  /* 0x0000002c2d29723e */ /* 0x000fe2000480702e */
        /* <DEDUP_REMOVED lines=9> */
[----:B------:R-:W-:Y:S01]  /*a130*/  F2FP.F16.E4M3.UNPACK_B R222, R222.H1 ;  /* 0x000000deffde723e */ /* 0x000fe200030006ff */
[----:B------:R-:W-:Y:S01]  /*a140*/  BSSY.RECONVERGENT B0, `(.L_x_119) ;  /* 0x0000093000007945 */ /* 0x000fe20003800200 */
[C---:B-1----:R-:W-:Y:S02]  /*a150*/  SHF.L.U32 R3, R242.reuse, 0x4, RZ ;  /* 0x00000004f2037819 */ /* 0x042fe400000006ff */
[----:B------:R-:W-:Y:S01]  /*a160*/  F2FP.F16.E4M3.UNPACK_B R230, R230.H1 ;  /* 0x000000e6ffe6723e */ /* 0x000fe200030006ff */
[--C-:B------:R-:W-:Y:S01]  /*a170*/  HADD2.F32 R221, -RZ, R222.reuse.H0_H0 ;  /* 0x200000deffdd7230 */ /* 0x100fe20000004100 */
[----:B------:R-:W-:Y:S01]  /*a180*/  LOP3.LUT R3, R3, 0xf0, RZ, 0xc0, !PT ;  /* 0x000000f003037812 */ /* 0x000fe200078ec0ff */
[----:B------:R-:W-:Y:S01]  /*a190*/  HADD2.F32 R222, -RZ, R222.H1_H1 ;  /* 0x300000deffde7230 */ /* 0x000fe20000004100 */
[----:B------:R-:W-:Y:S01]  /*a1a0*/  LOP3.LUT P0, RZ, R242, 0x60, RZ, 0xc0, !PT ;  /* 0x00000060f2ff7812 */ /* 0x000fe2000780c0ff */
[--C-:B------:R-:W-:Y:S01]  /*a1b0*/  HADD2.F32 R229, -RZ, R230.reuse.H0_H0 ;  /* 0x200000e6ffe57230 */ /* 0x100fe20000004100 */
[----:B------:R-:W-:Y:S01]  /*a1c0*/  LEA R3, R249, R3, 0x3 ;  /* 0x00000003f9037211 */ /* 0x000fe200078e18ff */
[----:B------:R-:W-:Y:S01]  /*a1d0*/  FFMA R34, R221, UR45, R34 ;  /* 0x0000002ddd227c23 */ /* 0x000fe20008000022 */
[----:B------:R-:W-:Y:S01]  /*a1e0*/  FFMA R35, R222, UR45, R35 ;  /* 0x0000002dde237c23 */ /* 0x000fe20008000023 */
[----:B------:R-:W-:Y:S01]  /*a1f0*/  FFMA R36, R223, UR45, R36 ;  /* 0x0000002ddf247c23 */ /* 0x000fe20008000024 */
[----:B------:R-:W-:Y:S01]  /*a200*/  FFMA R37, R224, UR45, R37 ;  /* 0x0000002de0257c23 */ /* 0x000fe20008000025 */
[----:B------:R1:W-:Y:S01]  /*a210*/  STS.64 [R3+UR46+0x3e80], R128 ;  /* 0x003e808003007988 */ /* 0x0003e20008000a2e */
[----:B------:R-:W-:Y:S01]  /*a220*/  FFMA R38, R225, UR45, R38 ;  /* 0x0000002de1267c23 */ /* 0x000fe20008000026 */
[----:B------:R-:W-:Y:S01]  /*a230*/  F2FP.SATFINITE.E4M3.F32.PACK_AB_MERGE_C R34, R35, R34, RZ ;  /* 0x000000222322723e */ /* 0x000fe200048070ff */
[----:B------:R-:W-:Y:S01]  /*a240*/  FFMA R39, R226, UR45, R39 ;  /* 0x0000002de2277c23 */ /* 0x000fe20008000027 */
[----:B------:R-:W-:Y:S01]  /*a250*/  FFMA R24, R227, UR45, R24 ;  /* 0x0000002de3187c23 */ /* 0x000fe20008000018 */
[----:B------:R-:W-:Y:S01]  /*a260*/  FFMA R25, R228, UR45, R25 ;  /* 0x0000002de4197c23 */ /* 0x000fe20008000019 */
[----:B------:R1:W-:Y:S01]  /*a270*/  STS.64 [R3+UR46+0x4280], R120 ;  /* 0x0042807803007988 */ /* 0x0003e20008000a2e */
[----:B------:R-:W-:Y:S01]  /*a280*/  F2FP.SATFINITE.E4M3.F32.PACK_AB_MERGE_C R32, R33, R32, R34 ;  /* 0x000000202120723e */ /* 0x000fe20004807022 */
[----:B------:R-:W-:Y:S01]  /*a290*/  FFMA R26, R229, UR45, R26 ;  /* 0x0000002de51a7c23 */ /* 0x000fe2000800001a */
[----:B------:R-:W-:Y:S01]  /*a2a0*/  F2FP.SATFINITE.E4M3.F32.PACK_AB_MERGE_C R33, R39, R38, RZ ;  /* 0x000000262721723e */ /* 0x000fe200048070ff */
[----:B------:R-:W-:Y:S02]  /*a2b0*/  HADD2.F32 R230, -RZ, R230.H1_H1 ;  /* 0x300000e6ffe67230 */ /* 0x000fe40000004100 */
[----:B------:R1:W-:Y:S01]  /*a2c0*/  STS.64 [R3+UR46+0x4680], R112 ;  /* 0x0046807003007988 */ /* 0x0003e20008000a2e */
[----:B------:R-:W-:Y:S02]  /*a2d0*/  F2FP.SATFINITE.E4M3.F32.PACK_AB_MERGE_C R33, R37, R36, R33 ;  /* 0x000000242521723e */ /* 0x000fe40004807021 */
        /* <DEDUP_REMOVED lines=10> */
[----:B------:R-:W-:Y:S01]  /*a380*/  FFMA R6, R237, UR45, R6 ;  /* 0x0000002ded067c23 */ /* 0x000fe20008000006 */
[----:B------:R-:W-:Y:S01]  /*a390*/  F2FP.SATFINITE.E4M3.F32.PACK_AB_MERGE_C R24, R25, R24, R26 ;  /* 0x000000181918723e */ /* 0x000fe2000480701a */
[----:B------:R-:W-:Y:S01]  /*a3a0*/  FFMA R7, R238, UR45, R7 ;  /* 0x0000002dee077c23 */ /* 0x000fe20008000007 */
[----:B------:R-:W-:Y:S01]  /*a3b0*/  FFMA R8, R239, UR45, R8 ;  /* 0x0000002def087c23 */ /* 0x000fe20008000008 */
[----:B------:R-:W-:Y:S01]  /*a3c0*/  FFMA R9, R240, UR45, R9 ;  /* 0x0000002df0097c23 */ /* 0x000fe20008000009 */
[----:B------:R1:W-:Y:S01]  /*a3d0*/  STS.64 [R3+UR46+0x5280], R88 ;  /* 0x0052805803007988 */ /* 0x0003e20008000a2e */
[----:B------:R-:W-:Y:S01]  /*a3e0*/  FFMA R10, R0, UR45, R10 ;  /* 0x0000002d000a7c23 */ /* 0x000fe2000800000a */
[----:B------:R-:W-:Y:S01]  /*a3f0*/  FFMA R11, R2, UR45, R11 ;  /* 0x0000002d020b7c23 */ /* 0x000fe2000800000b */
[----:B------:R-:W-:Y:S02]  /*a400*/  F2FP.SATFINITE.E4M3.F32.PACK_AB_MERGE_C R6, R7, R6, RZ ;  /* 0x000000060706723e */ /* 0x000fe400048070ff */
[----:B------:R-:W-:Y:S01]  /*a410*/  F2FP.SATFINITE.E4M3.F32.PACK_AB_MERGE_C R30, R31, R30, RZ ;  /* 0x0000001e1f1e723e */ /* 0x000fe200048070ff */
[----:B------:R1:W-:Y:S01]  /*a420*/  STS.64 [R3+UR46+0x5680], R80 ;  /* 0x0056805003007988 */ /* 0x0003e20008000a2e */
[----:B------:R-:W-:Y:S02]  /*a430*/  F2FP.SATFINITE.E4M3.F32.PACK_AB_MERGE_C R10, R11, R10, RZ ;  /* 0x0000000a0b0a723e */ /* 0x000fe400048070ff */
[----:B------:R-:W-:Y:S02]  /*a440*/  F2FP.SATFINITE.E4M3.F32.PACK_AB_MERGE_C R4, R5, R4, R6 ;  /* 0x000000040504723e */ /* 0x000fe40004807006 */
[----:B------:R-:W-:Y:S01]  /*a450*/  F2FP.SATFINITE.E4M3.F32.PACK_AB_MERGE_C R25, R29, R28, R30 ;  /* 0x0000001c1d19723e */ /* 0x000fe2000480701e */
[----:B------:R1:W-:Y:S01]  /*a460*/  STS.64 [R3+UR46+0x5a80], R72 ;  /* 0x005a804803007988 */ /* 0x0003e20008000a2e */
[----:B------:R-:W-:Y:S05]  /*a470*/  F2FP.SATFINITE.E4M3.F32.PACK_AB_MERGE_C R5, R9, R8, R10 ;  /* 0x000000080905723e */ /* 0x000fea000480700a */
[----:B------:R1:W-:Y:S06]  /*a480*/  STS.64 [R3+UR46+0x5e80], R64 ;  /* 0x005e804003007988 */ /* 0x0003ec0008000a2e */
[----:B------:R1:W-:Y:S06]  /*a490*/  STS.64 [R3+UR46+0x6280], R56 ;  /* 0x0062803803007988 */ /* 0x0003ec0008000a2e */
[----:B------:R1:W-:Y:S06]  /*a4a0*/  STS.64 [R3+UR46+0x6680], R48 ;  /* 0x0066803003007988 */ /* 0x0003ec0008000a2e */
[----:B------:R1:W-:Y:S06]  /*a4b0*/  STS.64 [R3+UR46+0x6a80], R40 ;  /* 0x006a802803007988 */ /* 0x0003ec0008000a2e */
[----:B------:R1:W-:Y:S06]  /*a4c0*/  STS.64 [R3+UR46+0x6e80], R32 ;  /* 0x006e802003007988 */ /* 0x0003ec0008000a2e */
[----:B------:R1:W-:Y:S06]  /*a4d0*/  STS.64 [R3+UR46+0x7280], R24 ;  /* 0x0072801803007988 */ /* 0x0003ec0008000a2e */
[----:B------:R1:W-:Y:S01]  /*a4e0*/  STS.64 [R3+UR46+0x7680], R4 ;  /* 0x0076800403007988 */ /* 0x0003e20008000a2e */
[----:B------:R-:W-:Y:S01]  /*a4f0*/  @!PT LDS RZ, [RZ] ;  /* 0x00000000fffff984 */ /* 0x000fe20000000800 */
[----:B------:R-:W-:Y:S01]  /*a500*/  @!PT LDS RZ, [RZ] ;  /* 0x00000000fffff984 */ /* 0x000fe20000000800 */
[----:B------:R-:W-:Y:S01]  /*a510*/  @!PT LDS RZ, [RZ] ;  /* 0x00000000fffff984 */ /* 0x000fe20000000800 */
[----:B------:R-:W-:Y:S01]  /*a520*/  @!PT LDS RZ, [RZ] ;  /* 0x00000000fffff984 */ /* 0x000fe20000000800 */
[----:B------:R2:W-:Y:S06]  /*a530*/  MEMBAR.ALL.CTA ;  /* 0x0000000000007992 */ /* 0x0005ec0000008000 */
[----:B--2---:R-:W2:Y:S02]  /*a540*/  FENCE.VIEW.ASYNC.S ;  /* 0x00000000000073c6 */ /* 0x004ea40000000000 */
[----:B--2---:R-:W-:Y:S06]  /*a550*/  BAR.SYNC.DEFER_BLOCKING 0x1, 0x80 ;  /* 0x0042000000007b1d */ /* 0x004fec0000010000 */
[----:B------:R-:W-:Y:S05]  /*a560*/  @P0 BRA `(.L_x_120) ;  /* 0x0000000400400947 */ /* 0x000fea0003800000 */
[----:B------:R-:W2:Y:S01]  /*a570*/  LDCU.64 UR4, c[0x0][0x348] ;  /* 0x00006900ff0477ac */ /* 0x000ea20008000a00 */
[----:B------:R-:W-:Y:S02]  /*a580*/  R2UR UR7, R243 ;  /* 0x00000000f30772ca */ /* 0x000fe400000e0000 */
[----:B------:R-:W-:Y:S01]  /*a590*/  R2UR UR6, R244 ;  /* 0x00000000f40672ca */ /* 0x000fe200000e0000 */
[----:B------:R-:W-:Y:S01]  /*a5a0*/  UIADD3 UR8, UPT, UPT, UR46, 0x3e80, URZ ;  /* 0x00003e802e087890 */ /* 0x000fe2000fffe0ff */
[----:B------:R-:W-:Y:S01]  /*a5b0*/  UMOV UR11, UR36 ;  /* 0x00000024000b7c82 */ /* 0x000fe20008000000 */
[----:B------:R-:W-:Y:S01]  /*a5c0*/  UIADD3 UR28, UPT, UPT, UR46, 0x4280, URZ ;  /* 0x000042802e1c7890 */ /* 0x000fe2000fffe0ff */
[----:B------:R-:W-:Y:S01]  /*a5d0*/  UMOV UR31, UR36 ;  /* 0x00000024001f7c82 */ /* 0x000fe20008000000 */
[----:B------:R-:W-:Y:S01]  /*a5e0*/  UIADD3 UR56, UPT, UPT, UR46, 0x4680, URZ ;  /* 0x000046802e387890 */ /* 0x000fe2000fffe0ff */
[----:B------:R-:W-:Y:S01]  /*a5f0*/  UMOV UR59, UR36 ;  /* 0x00000024003b7c82 */ /* 0x000fe20008000000 */
[----:B------:R-:W-:Y:S04]  /*a600*/  UIADD3 UR68, UPT, UPT, UR46, 0x4a80, URZ ;  /* 0x00004a802e447890 */ /* 0x000fe8000fffe0ff */
[----:B------:R-:W-:Y:S02]  /*a610*/  UIMAD UR9, UR7, 0xf0, URZ ;  /* 0x000000f0070978a4 */ /* 0x000fe4000f8e02ff */
[----:B------:R-:W-:Y:S02]  /*a620*/  USHF.L.U32 UR10, UR6, 0x6, URZ ;  /* 0x00000006060a7899 */ /* 0x000fe400080006ff */
[----:B--2---:R-:W-:Y:S02]  /*a630*/  UIADD3 UR4, UP0, UPT, UR4, 0x680, URZ ;  /* 0x0000068004047890 */ /* 0x004fe4000ff1e0ff */
[----:B------:R-:W-:Y:S02]  /*a640*/  UIADD3 UR29, UPT, UPT, UR9, 0x10, URZ ;  /* 0x00000010091d7890 */ /* 0x000fe4000fffe0ff */
[----:B------:R-:W-:Y:S01]  /*a650*/  UIADD3.X UR5, UPT, UPT, URZ, UR5, URZ, UP0, !UPT ;  /* 0x00000005ff057290 */ /* 0x000fe200087fe4ff */
[----:B------:R-:W-:Y:S01]  /*a660*/  UMOV UR30, UR10 ;  /* 0x0000000a001e7c82 */ /* 0x000fe20008000000 */
[----:B------:R-:W-:Y:S01]  /*a670*/  UIADD3 UR57, UPT, UPT, UR9, 0x20, URZ ;  /* 0x0000002009397890 */ /* 0x000fe2000fffe0ff */
[----:B------:R-:W-:Y:S01]  /*a680*/  UMOV UR58, UR10 ;  /* 0x0000000a003a7c82 */ /* 0x000fe20008000000 */
[----:B------:R-:W-:Y:S01]  /*a690*/  UIADD3 UR69, UPT, UPT, UR9, 0x30, URZ ;  /* 0x0000003009457890 */ /* 0x000fe2000fffe0ff */
[----:B------:R-:W-:Y:S04]  /*a6a0*/  UMOV UR71, UR36 ;  /* 0x0000002400477c82 */ /* 0x000fe80008000000 */
[----:B------:R-:W-:Y:S01]  /*a6b0*/  UTMASTG.3D [UR8], [UR4] ;  /* 0x00000008040073b5 */ /* 0x000fe20008010000 */
[----:B------:R-:W-:Y:S01]  /*a6c0*/  UMOV UR70, UR10 ;  /* 0x0000000a00467c82 */ /* 0x000fe20008000000 */
[----:B------:R-:W-:Y:S02]  /*a6d0*/  UIADD3 UR20, UPT, UPT, UR46, 0x4e80, URZ ;  /* 0x00004e802e147890 */ /* 0x000fe4000fffe0ff */
[----:B------:R-:W-:Y:S01]  /*a6e0*/  UIADD3 UR21, UPT, UPT, UR9, 0x40, URZ ;  /* 0x0000004009157890 */ /* 0x000fe2000fffe0ff */
[----:B------:R-:W-:Y:S01]  /*a6f0*/  UMOV UR23, UR36 ;  /* 0x0000002400177c82 */ /* 0x000fe20008000000 */
[----:B------:R-:W-:Y:S01]  /*a700*/  UMOV UR22, UR10 ;  /* 0x0000000a00167c82 */ /* 0x000fe20008000000 */
[----:B------:R2:W-:Y:S01]  /*a710*/  UTMASTG.3D [UR28], [UR4] ;  /* 0x0000001c040073b5 */ /* 0x0005e20008010000 */
[----:B------:R-:W-:Y:S02]  /*a720*/  UIADD3 UR52, UPT, UPT, UR46, 0x5680, URZ ;  /* 0x000056802e347890 */ /* 0x000fe4000fffe0ff */
[----:B------:R-:W-:Y:S01]  /*a730*/  UIADD3 UR53, UPT, UPT, UR9, 0x60, URZ ;  /* 0x0000006009357890 */ /* 0x000fe2000fffe0ff */
[----:B------:R-:W-:Y:S01]  /*a740*/  UMOV UR55, UR36 ;  /* 0x0000002400377c82 */ /* 0x000fe20008000000 */
[----:B------:R-:W-:Y:S01]  /*a750*/  UMOV UR54, UR10 ;  /* 0x0000000a00367c82 */ /* 0x000fe20008000000 */
[----:B------:R-:W-:Y:S01]  /*a760*/  UIADD3 UR64, UPT, UPT, UR46, 0x5a80, URZ ;  /* 0x00005a802e407890 */ /* 0x000fe2000fffe0ff */
[----:B------:R3:W-:Y:S01]  /*a770*/  UTMASTG.3D [UR56], [UR4] ;  /* 0x00000038040073b5 */ /* 0x0007e20008010000 */
[----:B------:R-:W-:Y:S01]  /*a780*/  UIADD3 UR65, UPT, UPT, UR9, 0x70, URZ ;  /* 0x0000007009417890 */ /* 0x000fe2000fffe0ff */
[----:B------:R-:W-:Y:S01]  /*a790*/  UMOV UR67, UR36 ;  /* 0x0000002400437c82 */ /* 0x000fe20008000000 */
[----:B------:R-:W-:Y:S01]  /*a7a0*/  UMOV UR66, UR10 ;  /* 0x0000000a00427c82 */ /* 0x000fe20008000000 */
[----:B------:R-:W-:Y:S02]  /*a7b0*/  UIADD3 UR16, UPT, UPT, UR46, 0x5e80, URZ ;  /* 0x00005e802e107890 */ /* 0x000fe4000fffe0ff */
[----:B------:R-:W-:Y:S01]  /*a7c0*/  UIADD3 UR17, UPT, UPT, UR9, 0x80, URZ ;  /* 0x0000008009117890 */ /* 0x000fe2000fffe0ff */
[----:B------:R3:W-:Y:S01]  /*a7d0*/  UTMASTG.3D [UR68], [UR4] ;  /* 0x00000044040073b5 */ /* 0x0007e20008010000 */
[----:B------:R-:W-:Y:S01]  /*a7e0*/  UMOV UR19, UR36 ;  /* 0x0000002400137c82 */ /* 0x000fe20008000000 */
[----:B------:R-:W-:Y:S01]  /*a7f0*/  UMOV UR18, UR10 ;  /* 0x0000000a00127c82 */ /* 0x000fe20008000000 */
[----:B------:R-:W-:Y:S02]  /*a800*/  UIADD3 UR72, UPT, UPT, UR46, 0x6280, URZ ;  /* 0x000062802e487890 */ /* 0x000fe4000fffe0ff */
[----:B------:R-:W-:Y:S01]  /*a810*/  UIADD3 UR73, UPT, UPT, UR9, 0x90, URZ ;  /* 0x0000009009497890 */ /* 0x000fe2000fffe0ff */
[----:B------:R-:W-:Y:S01]  /*a820*/  UMOV UR75, UR36 ;  /* 0x00000024004b7c82 */ /* 0x000fe20008000000 */
[----:B------:R3:W-:Y:S01]  /*a830*/  UTMASTG.3D [UR20], [UR4] ;  /* 0x00000014040073b5 */ /* 0x0007e20008010000 */
[----:B------:R-:W-:Y:S01]  /*a840*/  UMOV UR74, UR10 ;  /* 0x0000000a004a7c82 */ /* 0x000fe20008000000 */
[----:B------:R-:W-:Y:S02]  /*a850*/  UIADD3 UR48, UPT, UPT, UR46, 0x6680, URZ ;  /* 0x000066802e307890 */ /* 0x000fe4000fffe0ff */
[----:B------:R-:W-:Y:S01]  /*a860*/  UIADD3 UR49, UPT, UPT, UR9, 0xa0, URZ ;  /* 0x000000a009317890 */ /* 0x000fe2000fffe0ff */
[----:B------:R-:W-:Y:S01]  /*a870*/  UMOV UR51, UR36 ;  /* 0x0000002400337c82 */ /* 0x000fe20008000000 */
[----:B------:R-:W-:Y:S01]  /*a880*/  UMOV UR50, UR10 ;  /* 0x0000000a00327c82 */ /* 0x000fe20008000000 */
[----:B------:R-:W-:Y:S02]  /*a890*/  UIADD3 UR60, UPT, UPT, UR46, 0x6a80, URZ ;  /* 0x00006a802e3c7890 */ /* 0x000fe4000fffe0ff */
[----:B--2---:R-:W-:Y:S02]  /*a8a0*/  UIADD3 UR28, UPT, UPT, UR46, 0x5280, URZ ;  /* 0x000052802e1c7890 */ /* 0x004fe4000fffe0ff */
[----:B------:R-:W-:Y:S02]  /*a8b0*/  UIADD3 UR29, UPT, UPT, UR9, 0x50, URZ ;  /* 0x00000050091d7890 */ /* 0x000fe4000fffe0ff */
[----:B------:R-:W-:Y:S01]  /*a8c0*/  UIADD3 UR61, UPT, UPT, UR9, 0xb0, URZ ;  /* 0x000000b0093d7890 */ /* 0x000fe2000fffe0ff */
[----:B------:R-:W-:Y:S01]  /*a8d0*/  UMOV UR63, UR36 ;  /* 0x00000024003f7c82 */ /* 0x000fe20008000000 */
[----:B------:R-:W-:Y:S01]  /*a8e0*/  UMOV UR62, UR10 ;  /* 0x0000000a003e7c82 */ /* 0x000fe20008000000 */
[----:B------:R-:W-:Y:S02]  /*a8f0*/  UIADD3 UR32, UPT, UPT, UR46, 0x6e80, URZ ;  /* 0x00006e802e207890 */ /* 0x000fe4000fffe0ff */
[----:B------:R-:W-:Y:S02]  /*a900*/  UIADD3 UR33, UPT, UPT, UR9, 0xc0, URZ ;  /* 0x000000c009217890 */ /* 0x000fe4000fffe0ff */
        /* <DEDUP_REMOVED lines=12> */
[----:B------:R3:W-:Y:S01]  /*a9d0*/  UTMASTG.3D [UR64], [UR4] ;  /* 0x00000040040073b5 */ /* 0x0007e20008010000 */
[----:B------:R3:W-:Y:S01]  /*a9e0*/  UTMASTG.3D [UR16], [UR4] ;  /* 0x00000010040073b5 */ /* 0x0007e20008010000 */
[----:B------:R3:W-:Y:S01]  /*a9f0*/  UTMASTG.3D [UR72], [UR4] ;  /* 0x00000048040073b5 */ /* 0x0007e20008010000 */
[----:B------:R3:W-:Y:S01]  /*aa00*/  UTMASTG.3D [UR48], [UR4] ;  /* 0x00000030040073b5 */ /* 0x0007e20008010000 */
[----:B------:R3:W-:Y:S01]  /*aa10*/  UTMASTG.3D [UR60], [UR4] ;  /* 0x0000003c040073b5 */ /* 0x0007e20008010000 */
[----:B------:R3:W-:Y:S01]  /*aa20*/  UTMASTG.3D [UR32], [UR4] ;  /* 0x00000020040073b5 */ /* 0x0007e20008010000 */
[----:B------:R3:W-:Y:S01]  /*aa30*/  UTMASTG.3D [UR24], [UR4] ;  /* 0x00000018040073b5 */ /* 0x0007e20008010000 */
[----:B------:R3:W-:Y:S01]  /*aa40*/  UTMASTG.3D [UR12], [UR4] ;  /* 0x0000000c040073b5 */ /* 0x0007e20008010000 */
[----:B------:R0:W-:Y:S01]  /*aa50*/  UTMACMDFLUSH ;  /* 0x00000000000079b7 */ /* 0x0001e20000000000 */
[----:B---3--:R-:W-:Y:S04]  /*aa60*/  DEPBAR.LE SB0, 0x0 ;  /* 0x000080000000791a */ /* 0x008fe80000000000 */
.L_x_120:
[----:B------:R-:W-:Y:S05]  /*aa70*/  BSYNC.RECONVERGENT B0 ;  /* 0x0000000000007941 */ /* 0x000fea0003800200 */
.L_x_119:
[----:B-1----:R-:W2:Y:S01]  /*aa80*/  LDL R5, [R1] ;  /* 0x0000000001057983 */ /* 0x002ea20000100800 */
[----:B------:R-:W-:Y:S02]  /*aa90*/  R2UR UR4, R246 ;  /* 0x00000000f60472ca */ /* 0x000fe400000e0000 */
[----:B------:R-:W-:Y:S01]  /*aaa0*/  R2UR UR6, R248 ;  /* 0x00000000f80672ca */ /* 0x000fe200000e0000 */
[----:B------:R-:W3:Y:S01]  /*aab0*/  LDL R4, [R1+0x4] ;  /* 0x0000040001047983 */ /* 0x000ee20000100800 */
[----:B------:R-:W-:Y:S02]  /*aac0*/  R2UR UR8, R250 ;  /* 0x00000000fa0872ca */ /* 0x000fe400000e0000 */
[----:B------:R-:W-:Y:S01]  /*aad0*/  R2UR UR7, R251 ;  /* 0x00000000fb0772ca */ /* 0x000fe200000e0000 */
[----:B------:R-:W-:Y:S01]  /*aae0*/  BAR.SYNC.DEFER_BLOCKING 0x1, 0x80 ;  /* 0x0042000000007b1d */ /* 0x000fe20000010000 */
[----:B------:R-:W-:Y:S05]  /*aaf0*/  R2UR UR36, R252 ;  /* 0x00000000fc2472ca */ /* 0x000fea00000e0000 */
[----:B------:R-:W-:Y:S02]  /*ab00*/  UISETP.NE.AND UP2, UPT, UR4, URZ, UPT ;  /* 0x000000ff0400728c */ /* 0x000fe4000bf45270 */
[----:B------:R-:W-:Y:S02]  /*ab10*/  UIADD3 UR4, UPT, UPT, UR40, 0x1, URZ ;  /* 0x0000000128047890 */ /* 0x000fe4000fffe0ff */
[----:B------:R-:W-:Y:S02]  /*ab20*/  UISETP.NE.AND UP0, UPT, UR6, 0x2, UPT ;  /* 0x000000020600788c */ /* 0x000fe4000bf05270 */
[----:B------:R-:W-:Y:S02]  /*ab30*/  UISETP.NE.AND UP1, UPT, UR4, 0x4, UPT ;  /* 0x000000040400788c */ /* 0x000fe4000bf25270 */
[----:B------:R-:W-:Y:S02]  /*ab40*/  USEL UR18, UR6, URZ, UP0 ;  /* 0x000000ff06127287 */ /* 0x000fe40008000000 */
[----:B------:R-:W-:Y:S02]  /*ab50*/  USEL UR6, URZ, 0x1, UP1 ;  /* 0x00000001ff067887 */ /* 0x000fe40008800000 */
[----:B------:R-:W-:Y:S02]  /*ab60*/  USEL UR40, UR4, URZ, UP1 ;  /* 0x000000ff04287287 */ /* 0x000fe40008800000 */
[----:B------:R-:W-:Y:S06]  /*ab70*/  ULOP3.LUT UR7, UR7, UR6, URZ, 0x3c, !UPT ;  /* 0x0000000607077292 */ /* 0x000fec000f8e3cff */
[----:B------:R-:W-:Y:S01]  /*ab80*/  IMAD.U32 R251, RZ, RZ, UR7 ;  /* 0x00000007fffb7e24 */ /* 0x000fe2000f8e00ff */
[----:B---3--:R-:W-:Y:S02]  /*ab90*/  R2UR UR5, R4 ;  /* 0x00000000040572ca */ /* 0x008fe400000e0000 */
[----:B--2---:R-:W-:Y:S11]  /*aba0*/  R2UR UR9, R5 ;  /* 0x00000000050972ca */ /* 0x004ff600000e0000 */
[----:B------:R-:W-:Y:S02]  /*abb0*/  @!UPT UIADD3 URZ, UPT, UPT, URZ, URZ, URZ ;  /* 0x000000fffffff290 */ /* 0x000fe4000fffe0ff */
[----:B------:R-:W-:Y:S02]  /*abc0*/  UIADD3 UR10, UPT, UPT, UR38, UR9, URZ ;  /* 0x00000009260a7290 */ /* 0x000fe4000fffe0ff */
[----:B------:R-:W-:Y:S02]  /*abd0*/  UIADD3 UR9, UPT, UPT, UR39, UR5, URZ ;  /* 0x0000000527097290 */ /* 0x000fe4000fffe0ff */
[----:B------:R-:W-:Y:S02]  /*abe0*/  USEL UR5, URZ, 0x1, UP0 ;  /* 0x00000001ff057887 */ /* 0x000fe40008000000 */
[----:B------:R-:W-:Y:S02]  /*abf0*/  IMAD.U32 R243, RZ, RZ, UR10 ;  /* 0x0000000afff37e24 */ /* 0x000fe4000f8e00ff */
[----:B------:R-:W-:Y:S01]  /*ac00*/  IMAD.U32 R244, RZ, RZ, UR9 ;  /* 0x00000009fff47e24 */ /* 0x000fe2000f8e00ff */
[----:B------:R-:W-:Y:S06]  /*ac10*/  ULOP3.LUT UR8, UR8, UR5, URZ, 0x3c, !UPT ;  /* 0x0000000508087292 */ /* 0x000fec000f8e3cff */
[----:B------:R-:W-:Y:S01]  /*ac20*/  IMAD.U32 R250, RZ, RZ, UR8 ;  /* 0x00000008fffa7e24 */ /* 0x000fe2000f8e00ff */
[----:B------:R-:W-:Y:S06]  /*ac30*/  BRA.U UP2, `(.L_x_121) ;  /* 0xffffffad02947547 */ /* 0x000fec000b83ffff */
[----:B------:R-:W-:Y:S05]  /*ac40*/  EXIT ;  /* 0x000000000000794d */ /* 0x000fea0003800000 */
.L_x_20:
[----:B---3--:R3:W4:Y:S02]  /*ac50*/  SYNCS.PHASECHK.TRANS64.TRYWAIT P0, [R2+URZ+0x1d0], R3 ;  /* 0x0001d003020075a7 */ /* 0x00872400080011ff */
[----:B----4-:R-:W-:Y:S05]  /*ac60*/  @!P0 NANOSLEEP.SYNCS 0x989680 ;  /* 0x009896800000895d */ /* 0x010fea0003900000 */
[----:B------:R-:W4:Y:S02]  /*ac70*/  @!P0 SYNCS.PHASECHK.TRANS64 P0, [R2+URZ+0x1d0], R3 ;  /* 0x0001d003020085a7 */ /* 0x000f2400080010ff */
[----:B----4-:R-:W-:Y:S05]  /*ac80*/  @!P0 BRA `(.L_x_20) ;  /* 0xfffffffc00f08947 */ /* 0x010fea000383ffff */
[----:B------:R-:W-:Y:S05]  /*ac90*/  BRA `(.L_x_122) ;  /* 0xffffff6c00407947 */ /* 0x000fea000383ffff */
.L_x_23:
[----:B------:R-:W-:Y:S07]  /*aca0*/  MOV R4, UR33 ;  /* 0x0000002100047c02 */ /* 0x000fee0008000f00 */
.L_x_123:
[----:B-1----:R1:W3:Y:S02]  /*acb0*/  SYNCS.PHASECHK.TRANS64.TRYWAIT P0, [R4+URZ+0xa0], R2 ;  /* 0x0000a002040075a7 */ /* 0x0022e400080011ff */
[----:B---3--:R-:W-:Y:S05]  /*acc0*/  @!P0 NANOSLEEP.SYNCS 0x989680 ;  /* 0x009896800000895d */ /* 0x008fea0003900000 */
[----:B------:R-:W3:Y:S02]  /*acd0*/  @!P0 SYNCS.PHASECHK.TRANS64 P0, [R4+URZ+0xa0], R2 ;  /* 0x0000a002040085a7 */ /* 0x000ee400080010ff */
[----:B---3--:R-:W-:Y:S05]  /*ace0*/  @!P0 BRA `(.L_x_123) ;  /* 0xfffffffc00f08947 */ /* 0x008fea000383ffff */
[----:B------:R-:W-:Y:S05]  /*acf0*/  BRA `(.L_x_22) ;  /* 0xffffff6c00907947 */ /* 0x000fea000383ffff */
.L_x_29:
[----:B------:R-:W-:Y:S07]  /*ad00*/  MOV R4, UR17 ;  /* 0x0000001100047c02 */ /* 0x000fee0008000f00 */
.L_x_124:
[----:B-1----:R1:W3:Y:S02]  /*ad10*/  SYNCS.PHASECHK.TRANS64.TRYWAIT P0, [R4+URZ+0xa0], R2 ;  /* 0x0000a002040075a7 */ /* 0x0022e400080011ff */
[----:B---3--:R-:W-:Y:S05]  /*ad20*/  @!P0 NANOSLEEP.SYNCS 0x989680 ;  /* 0x009896800000895d */ /* 0x008fea0003900000 */
[----:B------:R-:W3:Y:S02]  /*ad30*/  @!P0 SYNCS.PHASECHK.TRANS64 P0, [R4+URZ+0xa0], R2 ;  /* 0x0000a002040085a7 */ /* 0x000ee400080010ff */
[----:B---3--:R-:W-:Y:S05]  /*ad40*/  @!P0 BRA `(.L_x_124) ;  /* 0xfffffffc00f08947 */ /* 0x008fea000383ffff */
[----:B------:R-:W-:Y:S05]  /*ad50*/  BRA `(.L_x_28) ;  /* 0xffffff7000387947 */ /* 0x000fea000383ffff */
.L_x_33:
[----:B-1----:R1:W3:Y:S02]  /*ad60*/  SYNCS.PHASECHK.TRANS64.TRYWAIT P0, [R3+URZ+0x160], R2 ;  /* 0x00016002030075a7 */ /* 0x0022e400080011ff */
[----:B---3--:R-:W-:Y:S05]  /*ad70*/  @!P0 NANOSLEEP.SYNCS 0x989680 ;  /* 0x009896800000895d */ /* 0x008fea0003900000 */
[----:B------:R-:W3:Y:S02]  /*ad80*/  @!P0 SYNCS.PHASECHK.TRANS64 P0, [R3+URZ+0x160], R2 ;  /* 0x00016002030085a7 */ /* 0x000ee400080010ff */
[----:B---3--:R-:W-:Y:S05]  /*ad90*/  @!P0 BRA `(.L_x_33) ;  /* 0xfffffffc00f08947 */ /* 0x008fea000383ffff */
[----:B------:R-:W-:Y:S05]  /*ada0*/  BRA `(.L_x_125) ;  /* 0xffffff7000c87947 */ /* 0x000fea000383ffff */
.L_x_37:
[----:B------:R-:W-:-:S07]  /*adb0*/  MOV R3, UR4 ;  /* 0x0000000400037c02 */ /* 0x000fce0008000f00 */
.L_x_126:
[----:B-1----:R1:W2:Y:S02]  /*adc0*/  SYNCS.PHASECHK.TRANS64.TRYWAIT P0, [R3+URZ], R2 ;  /* 0x00000002030075a7 */ /* 0x0022a400080011ff */
[----:B--2---:R-:W-:Y:S05]  /*add0*/  @!P0 NANOSLEEP.SYNCS 0x989680 ;  /* 0x009896800000895d */ /* 0x004fea0003900000 */
[----:B------:R-:W2:Y:S02]  /*ade0*/  @!P0 SYNCS.PHASECHK.TRANS64 P0, [R3+URZ], R2 ;  /* 0x00000002030085a7 */ /* 0x000ea400080010ff */
[----:B--2---:R-:W-:Y:S05]  /*adf0*/  @!P0 BRA `(.L_x_126) ;  /* 0xfffffffc00f08947 */ /* 0x004fea000383ffff */
[----:B------:R-:W-:Y:S05]  /*ae00*/  BRA `(.L_x_127) ;  /* 0xffffff7800847947 */ /* 0x000fea000383ffff */
.L_x_38:
[----:B------:R-:W-:-:S07]  /*ae10*/  MOV R3, UR5 ;  /* 0x0000000500037c02 */ /* 0x000fce0008000f00 */
.L_x_128:
[----:B-1----:R1:W2:Y:S02]  /*ae20*/  SYNCS.PHASECHK.TRANS64.TRYWAIT P0, [R3+URZ], R2 ;  /* 0x00000002030075a7 */ /* 0x0022a400080011ff */
[----:B--2---:R-:W-:Y:S05]  /*ae30*/  @!P0 NANOSLEEP.SYNCS 0x989680 ;  /* 0x009896800000895d */ /* 0x004fea0003900000 */
[----:B------:R-:W2:Y:S02]  /*ae40*/  @!P0 SYNCS.PHASECHK.TRANS64 P0, [R3+URZ], R2 ;  /* 0x00000002030085a7 */ /* 0x000ea400080010ff */
[----:B--2---:R-:W-:Y:S05]  /*ae50*/  @!P0 BRA `(.L_x_128) ;  /* 0xfffffffc00f08947 */ /* 0x004fea000383ffff */
[----:B------:R-:W-:Y:S05]  /*ae60*/  BRA `(.L_x_129) ;  /* 0xffffff7800907947 */ /* 0x000fea000383ffff */
.L_x_39:
[----:B------:R-:W-:-:S07]  /*ae70*/  MOV R3, UR5 ;  /* 0x0000000500037c02 */ /* 0x000fce0008000f00 */
.L_x_130:
[----:B-1----:R1:W2:Y:S02]  /*ae80*/  SYNCS.PHASECHK.TRANS64.TRYWAIT P0, [R3+URZ], R2 ;  /* 0x00000002030075a7 */ /* 0x0022a400080011ff */
[----:B--2---:R-:W-:Y:S05]  /*ae90*/  @!P0 NANOSLEEP.SYNCS 0x989680 ;  /* 0x009896800000895d */ /* 0x004fea0003900000 */
[----:B------:R-:W2:Y:S02]  /*aea0*/  @!P0 SYNCS.PHASECHK.TRANS64 P0, [R3+URZ], R2 ;  /* 0x00000002030085a7 */ /* 0x000ea400080010ff */
[----:B--2---:R-:W-:Y:S05]  /*aeb0*/  @!P0 BRA `(.L_x_130) ;  /* 0xfffffffc00f08947 */ /* 0x004fea000383ffff */
[----:B------:R-:W-:Y:S05]  /*aec0*/  BRA `(.L_x_131) ;  /* 0xffffff78009c7947 */ /* 0x000fea000383ffff */
.L_x_40:
[----:B------:R-:W-:-:S07]  /*aed0*/  MOV R3, UR5 ;  /* 0x0000000500037c02 */ /* 0x000fce0008000f00 */
.L_x_132:
[----:B-1----:R1:W2:Y:S02]  /*aee0*/  SYNCS.PHASECHK.TRANS64.TRYWAIT P0, [R3+URZ], R2 ;  /* 0x00000002030075a7 */ /* 0x0022a400080011ff */
[----:B--2---:R-:W-:Y:S05]  /*aef0*/  @!P0 NANOSLEEP.SYNCS 0x989680 ;  /* 0x009896800000895d */ /* 0x004fea0003900000 */
[----:B------:R-:W2:Y:S02]  /*af00*/  @!P0 SYNCS.PHASECHK.TRANS64 P0, [R3+URZ], R2 ;  /* 0x00000002030085a7 */ /* 0x000ea400080010ff */
[----:B--2---:R-:W-:Y:S05]  /*af10*/  @!P0 BRA `(.L_x_132) ;  /* 0xfffffffc00f08947 */ /* 0x004fea000383ffff */
[----:B------:R-:W-:Y:S05]  /*af20*/  BRA `(.L_x_133) ;  /* 0xffffff7800a87947 */ /* 0x000fea000383ffff */
.L_x_41:
[----:B------:R-:W-:-:S07]  /*af30*/  MOV R3, UR5 ;  /* 0x0000000500037c02 */ /* 0x000fce0008000f00 */
.L_x_134:
[----:B-1----:R1:W2:Y:S02]  /*af40*/  SYNCS.PHASECHK.TRANS64.TRYWAIT P0, [R3+URZ], R2 ;  /* 0x00000002030075a7 */ /* 0x0022a400080011ff */
[----:B--2---:R-:W-:Y:S05]  /*af50*/  @!P0 NANOSLEEP.SYNCS 0x989680 ;  /* 0x009896800000895d */ /* 0x004fea0003900000 */
[----:B------:R-:W2:Y:S02]  /*af60*/  @!P0 SYNCS.PHASECHK.TRANS64 P0, [R3+URZ], R2 ;  /* 0x00000002030085a7 */ /* 0x000ea400080010ff */
[----:B--2---:R-:W-:Y:S05]  /*af70*/  @!P0 BRA `(.L_x_134) ;  /* 0xfffffffc00f08947 */ /* 0x004fea000383ffff */
[----:B------:R-:W-:Y:S05]  /*af80*/  BRA `(.L_x_135) ;  /* 0xffffff7800b47947 */ /* 0x000fea000383ffff */
.L_x_42:
[----:B------:R-:W-:-:S07]  /*af90*/  MOV R3, UR5 ;  /* 0x0000000500037c02 */ /* 0x000fce0008000f00 */
.L_x_136:
[----:B-1----:R1:W2:Y:S02]  /*afa0*/  SYNCS.PHASECHK.TRANS64.TRYWAIT P0, [R3+URZ], R2 ;  /* 0x00000002030075a7 */ /* 0x0022a400080011ff */
[----:B--2---:R-:W-:Y:S05]  /*afb0*/  @!P0 NANOSLEEP.SYNCS 0x989680 ;  /* 0x009896800000895d */ /* 0x004fea0003900000 */
[----:B------:R-:W2:Y:S02]  /*afc0*/  @!P0 SYNCS.PHASECHK.TRANS64 P0, [R3+URZ], R2 ;  /* 0x00000002030085a7 */ /* 0x000ea400080010ff */
[----:B--2---:R-:W-:Y:S05]  /*afd0*/  @!P0 BRA `(.L_x_136) ;  /* 0xfffffffc00f08947 */ /* 0x004fea000383ffff */
[----:B------:R-:W-:Y:S05]  /*afe0*/  BRA `(.L_x_137) ;  /* 0xffffff7800c07947 */ /* 0x000fea000383ffff */
.L_x_43:
[----:B------:R-:W-:-:S07]  /*aff0*/  MOV R3, UR5 ;  /* 0x0000000500037c02 */ /* 0x000fce0008000f00 */
.L_x_138:
[----:B-1----:R1:W2:Y:S02]  /*b000*/  SYNCS.PHASECHK.TRANS64.TRYWAIT P0, [R3+URZ], R2 ;  /* 0x00000002030075a7 */ /* 0x0022a400080011ff */
[----:B--2---:R-:W-:Y:S05]  /*b010*/  @!P0 NANOSLEEP.SYNCS 0x989680 ;  /* 0x009896800000895d */ /* 0x004fea0003900000 */
[----:B------:R-:W2:Y:S02]  /*b020*/  @!P0 SYNCS.PHASECHK.TRANS64 P0, [R3+URZ], R2 ;  /* 0x00000002030085a7 */ /* 0x000ea400080010ff */
[----:B--2---:R-:W-:Y:S05]  /*b030*/  @!P0 BRA `(.L_x_138) ;  /* 0xfffffffc00f08947 */ /* 0x004fea000383ffff */
[----:B------:R-:W-:Y:S05]  /*b040*/  BRA `(.L_x_139) ;  /* 0xffffff7800cc7947 */ /* 0x000fea000383ffff */
.L_x_44:
[----:B------:R-:W-:-:S07]  /*b050*/  MOV R3, UR5 ;  /* 0x0000000500037c02 */ /* 0x000fce0008000f00 */
.L_x_140:
[----:B-1----:R1:W2:Y:S02]  /*b060*/  SYNCS.PHASECHK.TRANS64.TRYWAIT P0, [R3+URZ], R2 ;  /* 0x00000002030075a7 */ /* 0x0022a400080011ff */
[----:B--2---:R-:W-:Y:S05]  /*b070*/  @!P0 NANOSLEEP.SYNCS 0x989680 ;  /* 0x009896800000895d */ /* 0x004fea0003900000 */
[----:B------:R-:W2:Y:S02]  /*b080*/  @!P0 SYNCS.PHASECHK.TRANS64 P0, [R3+URZ], R2 ;  /* 0x00000002030085a7 */ /* 0x000ea400080010ff */
[----:B--2---:R-:W-:Y:S05]  /*b090*/  @!P0 BRA `(.L_x_140) ;  /* 0xfffffffc00f08947 */ /* 0x004fea000383ffff */
[----:B------:R-:W-:Y:S05]  /*b0a0*/  BRA `(.L_x_141) ;  /* 0xffffff7800d87947 */ /* 0x000fea000383ffff */
.L_x_45:
[----:B------:R-:W-:-:S07]  /*b0b0*/  MOV R3, UR5 ;  /* 0x0000000500037c02 */ /* 0x000fce0008000f00 */
.L_x_142:
[----:B-1----:R1:W2:Y:S02]  /*b0c0*/  SYNCS.PHASECHK.TRANS64.TRYWAIT P0, [R3+URZ], R2 ;  /* 0x00000002030075a7 */ /* 0x0022a400080011ff */
[----:B--2---:R-:W-:Y:S05]  /*b0d0*/  @!P0 NANOSLEEP.SYNCS 0x989680 ;  /* 0x009896800000895d */ /* 0x004fea0003900000 */
[----:B------:R-:W2:Y:S02]  /*b0e0*/  @!P0 SYNCS.PHASECHK.TRANS64 P0, [R3+URZ], R2 ;  /* 0x00000002030085a7 */ /* 0x000ea400080010ff */
[----:B--2---:R-:W-:Y:S05]  /*b0f0*/  @!P0 BRA `(.L_x_142) ;  /* 0xfffffffc00f08947 */ /* 0x004fea000383ffff */
[----:B------:R-:W-:Y:S05]  /*b100*/  BRA `(.L_x_143) ;  /* 0xffffff7800e47947 */ /* 0x000fea000383ffff */
.L_x_46:
[----:B------:R-:W-:-:S07]  /*b110*/  MOV R3, UR5 ;  /* 0x0000000500037c02 */ /* 0x000fce0008000f00 */
.L_x_144:
[----:B-1----:R1:W2:Y:S02]  /*b120*/  SYNCS.PHASECHK.TRANS64.TRYWAIT P0, [R3+URZ], R2 ;  /* 0x00000002030075a7 */ /* 0x0022a400080011ff */
[----:B--2---:R-:W-:Y:S05]  /*b130*/  @!P0 NANOSLEEP.SYNCS 0x989680 ;  /* 0x009896800000895d */ /* 0x004fea0003900000 */
[----:B------:R-:W2:Y:S02]  /*b140*/  @!P0 SYNCS.PHASECHK.TRANS64 P0, [R3+URZ], R2 ;  /* 0x00000002030085a7 */ /* 0x000ea400080010ff */
[----:B--2---:R-:W-:Y:S05]  /*b150*/  @!P0 BRA `(.L_x_144) ;  /* 0xfffffffc00f08947 */ /* 0x004fea000383ffff */
[----:B------:R-:W-:Y:S05]  /*b160*/  BRA `(.L_x_145) ;  /* 0xffffff7800f07947 */ /* 0x000fea000383ffff */
.L_x_47:
[----:B------:R-:W-:-:S07]  /*b170*/  MOV R3, UR5 ;  /* 0x0000000500037c02 */ /* 0x000fce0008000f00 */
.L_x_146:
[----:B-1----:R1:W2:Y:S02]  /*b180*/  SYNCS.PHASECHK.TRANS64.TRYWAIT P0, [R3+URZ], R2 ;  /* 0x00000002030075a7 */ /* 0x0022a400080011ff */
[----:B--2---:R-:W-:Y:S05]  /*b190*/  @!P0 NANOSLEEP.SYNCS 0x989680 ;  /* 0x009896800000895d */ /* 0x004fea0003900000 */
[----:B------:R-:W2:Y:S02]  /*b1a0*/  @!P0 SYNCS.PHASECHK.TRANS64 P0, [R3+URZ], R2 ;  /* 0x00000002030085a7 */ /* 0x000ea400080010ff */
[----:B--2---:R-:W-:Y:S05]  /*b1b0*/  @!P0 BRA `(.L_x_146) ;  /* 0xfffffffc00f08947 */ /* 0x004fea000383ffff */
[----:B------:R-:W-:Y:S05]  /*b1c0*/  BRA `(.L_x_147) ;  /* 0xffffff7800fc7947 */ /* 0x000fea000383ffff */
.L_x_48:
[----:B------:R-:W-:-:S07]  /*b1d0*/  MOV R3, UR5 ;  /* 0x0000000500037c02 */ /* 0x000fce0008000f00 */
.L_x_148:
[----:B-1----:R1:W2:Y:S02]  /*b1e0*/  SYNCS.PHASECHK.TRANS64.TRYWAIT P0, [R3+URZ], R2 ;  /* 0x00000002030075a7 */ /* 0x0022a400080011ff */
[----:B--2---:R-:W-:Y:S05]  /*b1f0*/  @!P0 NANOSLEEP.SYNCS 0x989680 ;  /* 0x009896800000895d */ /* 0x004fea0003900000 */
[----:B------:R-:W2:Y:S02]  /*b200*/  @!P0 SYNCS.PHASECHK.TRANS64 P0, [R3+URZ], R2 ;  /* 0x00000002030085a7 */ /* 0x000ea400080010ff */
[----:B--2---:R-:W-:Y:S05]  /*b210*/  @!P0 BRA `(.L_x_148) ;  /* 0xfffffffc00f08947 */ /* 0x004fea000383ffff */
[----:B------:R-:W-:Y:S05]  /*b220*/  BRA `(.L_x_149) ;  /* 0xffffff7c00087947 */ /* 0x000fea000383ffff */
.L_x_49:
[----:B------:R-:W-:-:S07]  /*b230*/  MOV R3, UR5 ;  /* 0x0000000500037c02 */ /* 0x000fce0008000f00 */
.L_x_150:
[----:B-1----:R1:W2:Y:S02]  /*b240*/  SYNCS.PHASECHK.TRANS64.TRYWAIT P0, [R3+URZ], R2 ;  /* 0x00000002030075a7 */ /* 0x0022a400080011ff */
[----:B--2---:R-:W-:Y:S05]  /*b250*/  @!P0 NANOSLEEP.SYNCS 0x989680 ;  /* 0x009896800000895d */ /* 0x004fea0003900000 */
[----:B------:R-:W2:Y:S02]  /*b260*/  @!P0 SYNCS.PHASECHK.TRANS64 P0, [R3+URZ], R2 ;  /* 0x00000002030085a7 */ /* 0x000ea400080010ff */
[----:B--2---:R-:W-:Y:S05]  /*b270*/  @!P0 BRA `(.L_x_150) ;  /* 0xfffffffc00f08947 */ /* 0x004fea000383ffff */
[----:B------:R-:W-:Y:S05]  /*b280*/  BRA `(.L_x_151) ;  /* 0xffffff7c00147947 */ /* 0x000fea000383ffff */
.L_x_50:
[----:B------:R-:W-:-:S07]  /*b290*/  MOV R3, UR5 ;  /* 0x0000000500037c02 */ /* 0x000fce0008000f00 */
.L_x_152:
[----:B-1----:R1:W2:Y:S02]  /*b2a0*/  SYNCS.PHASECHK.TRANS64.TRYWAIT P0, [R3+URZ], R2 ;  /* 0x00000002030075a7 */ /* 0x0022a400080011ff */
[----:B--2---:R-:W-:Y:S05]  /*b2b0*/  @!P0 NANOSLEEP.SYNCS 0x989680 ;  /* 0x009896800000895d */ /* 0x004fea0003900000 */
[----:B------:R-:W2:Y:S02]  /*b2c0*/  @!P0 SYNCS.PHASECHK.TRANS64 P0, [R3+URZ], R2 ;  /* 0x00000002030085a7 */ /* 0x000ea400080010ff */
[----:B--2---:R-:W-:Y:S05]  /*b2d0*/  @!P0 BRA `(.L_x_152) ;  /* 0xfffffffc00f08947 */ /* 0x004fea000383ffff */
[----:B------:R-:W-:Y:S05]  /*b2e0*/  BRA `(.L_x_153) ;  /* 0xffffff7c00207947 */ /* 0x000fea000383ffff */
.L_x_51:
[----:B------:R-:W-:-:S07]  /*b2f0*/  MOV R3, UR5 ;  /* 0x0000000500037c02 */ /* 0x000fce0008000f00 */
.L_x_154:
[----:B-1----:R1:W2:Y:S02]  /*b300*/  SYNCS.PHASECHK.TRANS64.TRYWAIT P0, [R3+URZ], R2 ;  /* 0x00000002030075a7 */ /* 0x0022a400080011ff */
[----:B--2---:R-:W-:Y:S05]  /*b310*/  @!P0 NANOSLEEP.SYNCS 0x989680 ;  /* 0x009896800000895d */ /* 0x004fea0003900000 */
[----:B------:R-:W2:Y:S02]  /*b320*/  @!P0 SYNCS.PHASECHK.TRANS64 P0, [R3+URZ], R2 ;  /* 0x00000002030085a7 */ /* 0x000ea400080010ff */
[----:B--2---:R-:W-:Y:S05]  /*b330*/  @!P0 BRA `(.L_x_154) ;  /* 0xfffffffc00f08947 */ /* 0x004fea000383ffff */
[----:B------:R-:W-:Y:S05]  /*b340*/  BRA `(.L_x_155) ;  /* 0xffffff7c002c7947 */ /* 0x000fea000383ffff */
.L_x_52:
[----:B------:R-:W-:-:S07]  /*b350*/  MOV R3, UR5 ;  /* 0x0000000500037c02 */ /* 0x000fce0008000f00 */
.L_x_156:
[----:B-1----:R1:W2:Y:S02]  /*b360*/  SYNCS.PHASECHK.TRANS64.TRYWAIT P0, [R3+URZ], R2 ;  /* 0x00000002030075a7 */ /* 0x0022a400080011ff */
[----:B--2---:R-:W-:Y:S05]  /*b370*/  @!P0 NANOSLEEP.SYNCS 0x989680 ;  /* 0x009896800000895d */ /* 0x004fea0003900000 */
[----:B------:R-:W2:Y:S02]  /*b380*/  @!P0 SYNCS.PHASECHK.TRANS64 P0, [R3+URZ], R2 ;  /* 0x00000002030085a7 */ /* 0x000ea400080010ff */
[----:B--2---:R-:W-:Y:S05]  /*b390*/  @!P0 BRA `(.L_x_156) ;  /* 0xfffffffc00f08947 */ /* 0x004fea000383ffff */
[----:B------:R-:W-:Y:S05]  /*b3a0*/  BRA `(.L_x_157) ;  /* 0xffffff7c00387947 */ /* 0x000fea000383ffff */
.L_x_53:
[----:B------:R-:W-:-:S07]  /*b3b0*/  MOV R3, UR5 ;  /* 0x0000000500037c02 */ /* 0x000fce0008000f00 */
.L_x_158:
[----:B-1----:R1:W2:Y:S02]  /*b3c0*/  SYNCS.PHASECHK.TRANS64.TRYWAIT P0, [R3+URZ], R2 ;  /* 0x00000002030075a7 */ /* 0x0022a400080011ff */
[----:B--2---:R-:W-:Y:S05]  /*b3d0*/  @!P0 NANOSLEEP.SYNCS 0x989680 ;  /* 0x009896800000895d */ /* 0x004fea0003900000 */
[----:B------:R-:W2:Y:S02]  /*b3e0*/  @!P0 SYNCS.PHASECHK.TRANS64 P0, [R3+URZ], R2 ;  /* 0x00000002030085a7 */ /* 0x000ea400080010ff */
[----:B--2---:R-:W-:Y:S05]  /*b3f0*/  @!P0 BRA `(.L_x_158) ;  /* 0xfffffffc00f08947 */ /* 0x004fea000383ffff */
[----:B------:R-:W-:Y:S05]  /*b400*/  BRA `(.L_x_159) ;  /* 0xffffff7c00447947 */ /* 0x000fea000383ffff */
.L_x_54:
[----:B------:R-:W-:-:S07]  /*b410*/  MOV R3, UR5 ;  /* 0x0000000500037c02 */ /* 0x000fce0008000f00 */
.L_x_160:
[----:B-1----:R1:W2:Y:S02]  /*b420*/  SYNCS.PHASECHK.TRANS64.TRYWAIT P0, [R3+URZ], R2 ;  /* 0x00000002030075a7 */ /* 0x0022a400080011ff */
[----:B--2---:R-:W-:Y:S05]  /*b430*/  @!P0 NANOSLEEP.SYNCS 0x989680 ;  /* 0x009896800000895d */ /* 0x004fea0003900000 */
[----:B------:R-:W2:Y:S02]  /*b440*/  @!P0 SYNCS.PHASECHK.TRANS64 P0, [R3+URZ], R2 ;  /* 0x00000002030085a7 */ /* 0x000ea400080010ff */
[----:B--2---:R-:W-:Y:S05]  /*b450*/  @!P0 BRA `(.L_x_160) ;  /* 0xfffffffc00f08947 */ /* 0x004fea000383ffff */
[----:B------:R-:W-:Y:S05]  /*b460*/  BRA `(.L_x_161) ;  /* 0xffffff7c00507947 */ /* 0x000fea000383ffff */
.L_x_55:
[----:B------:R-:W-:-:S07]  /*b470*/  MOV R3, UR5 ;  /* 0x0000000500037c02 */ /* 0x000fce0008000f00 */
.L_x_162:
[----:B-1----:R1:W2:Y:S02]  /*b480*/  SYNCS.PHASECHK.TRANS64.TRYWAIT P0, [R3+URZ], R2 ;  /* 0x00000002030075a7 */ /* 0x0022a400080011ff */
[----:B--2---:R-:W-:Y:S05]  /*b490*/  @!P0 NANOSLEEP.SYNCS 0x989680 ;  /* 0x009896800000895d */ /* 0x004fea0003900000 */
[----:B------:R-:W2:Y:S02]  /*b4a0*/  @!P0 SYNCS.PHASECHK.TRANS64 P0, [R3+URZ], R2 ;  /* 0x00000002030085a7 */ /* 0x000ea400080010ff */
[----:B--2---:R-:W-:Y:S05]  /*b4b0*/  @!P0 BRA `(.L_x_162) ;  /* 0xfffffffc00f08947 */ /* 0x004fea000383ffff */
[----:B------:R-:W-:Y:S05]  /*b4c0*/  BRA `(.L_x_163) ;  /* 0xffffff7c005c7947 */ /* 0x000fea000383ffff */
.L_x_58:
[----:B-1----:R1:W3:Y:S02]  /*b4d0*/  SYNCS.PHASECHK.TRANS64.TRYWAIT P0, [R0+URZ+0x1c0], R2 ;  /* 0x0001c002000075a7 */ /* 0x0022e400080011ff */
[----:B---3--:R-:W-:Y:S05]  /*b4e0*/  @!P0 NANOSLEEP.SYNCS 0x989680 ;  /* 0x009896800000895d */ /* 0x008fea0003900000 */
[----:B------:R-:W3:Y:S02]  /*b4f0*/  @!P0 SYNCS.PHASECHK.TRANS64 P0, [R0+URZ+0x1c0], R2 ;  /* 0x0001c002000085a7 */ /* 0x000ee400080010ff */
[----:B---3--:R-:W-:Y:S05]  /*b500*/  @!P0 BRA `(.L_x_58) ;  /* 0xfffffffc00f08947 */ /* 0x008fea000383ffff */
[----:B------:R-:W-:Y:S05]  /*b510*/  BRA `(.L_x_164) ;  /* 0xffffff7c00c07947 */ /* 0x000fea000383ffff */
.L_x_59:
[----:B------:R-:W-:-:S07]  /*b520*/  MOV R3, UR4 ;  /* 0x0000000400037c02 */ /* 0x000fce0008000f00 */
.L_x_165:
[----:B-1----:R1:W3:Y:S02]  /*b530*/  SYNCS.PHASECHK.TRANS64.TRYWAIT P0, [R3+URZ+0x170], R2 ;  /* 0x00017002030075a7 */ /* 0x0022e400080011ff */
[----:B---3--:R-:W-:Y:S05]  /*b540*/  @!P0 NANOSLEEP.SYNCS 0x989680 ;  /* 0x009896800000895d */ /* 0x008fea0003900000 */
[----:B------:R-:W3:Y:S02]  /*b550*/  @!P0 SYNCS.PHASECHK.TRANS64 P0, [R3+URZ+0x170], R2 ;  /* 0x00017002030085a7 */ /* 0x000ee400080010ff */
[----:B---3--:R-:W-:Y:S05]  /*b560*/  @!P0 BRA `(.L_x_165) ;  /* 0xfffffffc00f08947 */ /* 0x008fea000383ffff */
[----:B------:R-:W-:Y:S05]  /*b570*/  BRA `(.L_x_166) ;  /* 0xffffff7c00d07947 */ /* 0x000fea000383ffff */
.L_x_60:
[----:B-1----:R1:W3:Y:S02]  /*b580*/  SYNCS.PHASECHK.TRANS64.TRYWAIT P1, [R0+URZ+0x160], R2 ;  /* 0x00016002000075a7 */ /* 0x0022e400080211ff */
[----:B---3--:R-:W-:Y:S05]  /*b590*/  @!P1 NANOSLEEP.SYNCS 0x989680 ;  /* 0x009896800000995d */ /* 0x008fea0003900000 */
[----:B------:R-:W3:Y:S02]  /*b5a0*/  @!P1 SYNCS.PHASECHK.TRANS64 P1, [R0+URZ+0x160], R2 ;  /* 0x00016002000095a7 */ /* 0x000ee400080210ff */
[----:B---3--:R-:W-:Y:S05]  /*b5b0*/  @!P1 BRA `(.L_x_60) ;  /* 0xfffffffc00f09947 */ /* 0x008fea000383ffff */
[----:B------:R-:W-:Y:S05]  /*b5c0*/  BRA `(.L_x_167) ;  /* 0xffffff8000007947 */ /* 0x000fea000383ffff */
.L_x_63:
[----:B------:R-:W-:-:S07]  /*b5d0*/  MOV R2, UR4 ;  /* 0x0000000400027c02 */ /* 0x000fce0008000f00 */
.L_x_168:
[----:B-1----:R1:W3:Y:S02]  /*b5e0*/  SYNCS.PHASECHK.TRANS64.TRYWAIT P0, [R2+URZ+0x170], R0 ;  /* 0x00017000020075a7 */ /* 0x0022e400080011ff */
[----:B---3--:R-:W-:Y:S05]  /*b5f0*/  @!P0 NANOSLEEP.SYNCS 0x989680 ;  /* 0x009896800000895d */ /* 0x008fea0003900000 */
[----:B------:R-:W3:Y:S02]  /*b600*/  @!P0 SYNCS.PHASECHK.TRANS64 P0, [R2+URZ+0x170], R0 ;  /* 0x00017000020085a7 */ /* 0x000ee400080010ff */
[----:B---3--:R-:W-:Y:S05]  /*b610*/  @!P0 BRA `(.L_x_168) ;  /* 0xfffffffc00f08947 */ /* 0x008fea000383ffff */
[----:B------:R-:W-:Y:S05]  /*b620*/  BRA `(.L_x_62) ;  /* 0xffffff8000547947 */ /* 0x000fea000383ffff */
.L_x_70:
[----:B-1----:R1:W3:Y:S02]  /*b630*/  SYNCS.PHASECHK.TRANS64.TRYWAIT P1, [R3+URZ+0x160], R4 ;  /* 0x00016004030075a7 */ /* 0x0022e400080211ff */
[----:B---3--:R-:W-:Y:S05]  /*b640*/  @!P1 NANOSLEEP.SYNCS 0x989680 ;  /* 0x009896800000995d */ /* 0x008fea0003900000 */
[----:B------:R-:W3:Y:S02]  /*b650*/  @!P1 SYNCS.PHASECHK.TRANS64 P1, [R3+URZ+0x160], R4 ;  /* 0x00016004030095a7 */ /* 0x000ee400080210ff */
[----:B---3--:R-:W-:Y:S05]  /*b660*/  @!P1 BRA `(.L_x_70) ;  /* 0xfffffffc00f09947 */ /* 0x008fea000383ffff */
[----:B------:R-:W-:Y:S05]  /*b670*/  BRA `(.L_x_169) ;  /* 0xffffff8400b07947 */ /* 0x000fea000383ffff */
.L_x_71:
[----:B------:R-:W-:-:S07]  /*b680*/  MOV R4, UR18 ;  /* 0x0000001200047c02 */ /* 0x000fce0008000f00 */
.L_x_170:
[----:B-1----:R1:W3:Y:S02]  /*b690*/  SYNCS.PHASECHK.TRANS64.TRYWAIT P0, [R4+URZ+0x1a0], R3 ;  /* 0x0001a003040075a7 */ /* 0x0022e400080011ff */
[----:B---3--:R-:W-:Y:S05]  /*b6a0*/  @!P0 NANOSLEEP.SYNCS 0x989680 ;  /* 0x009896800000895d */ /* 0x008fea0003900000 */
[----:B------:R-:W3:Y:S02]  /*b6b0*/  @!P0 SYNCS.PHASECHK.TRANS64 P0, [R4+URZ+0x1a0], R3 ;  /* 0x0001a003040085a7 */ /* 0x000ee400080010ff */
[----:B---3--:R-:W-:Y:S05]  /*b6c0*/  @!P0 BRA `(.L_x_170) ;  /* 0xfffffffc00f08947 */ /* 0x008fea000383ffff */
[----:B------:R-:W-:Y:S05]  /*b6d0*/  BRA `(.L_x_171) ;  /* 0xffffff8400e07947 */ /* 0x000fea000383ffff */
.L_x_74:
[----:B------:R-:W-:Y:S07]  /*b6e0*/  MOV R3, UR7 ;  /* 0x0000000700037c02 */ /* 0x000fee0008000f00 */
.L_x_172:
[----:B-1----:R1:W2:Y:S02]  /*b6f0*/  SYNCS.PHASECHK.TRANS64.TRYWAIT P0, [R3+URZ], R2 ;  /* 0x00000002030075a7 */ /* 0x0022a400080011ff */
[----:B--2---:R-:W-:Y:S05]  /*b700*/  @!P0 NANOSLEEP.SYNCS 0x989680 ;  /* 0x009896800000895d */ /* 0x004fea0003900000 */
[----:B------:R-:W2:Y:S02]  /*b710*/  @!P0 SYNCS.PHASECHK.TRANS64 P0, [R3+URZ], R2 ;  /* 0x00000002030085a7 */ /* 0x000ea400080010ff */
[----:B--2---:R-:W-:Y:S05]  /*b720*/  @!P0 BRA `(.L_x_172) ;  /* 0xfffffffc00f08947 */ /* 0x004fea000383ffff */
[----:B------:R-:W-:Y:S05]  /*b730*/  BRA `(.L_x_73) ;  /* 0xffffff8800147947 */ /* 0x000fea000383ffff */
.L_x_77:
[----:B------:R-:W-:-:S07]  /*b740*/  MOV R2, UR4 ;  /* 0x0000000400027c02 */ /* 0x000fce0008000f00 */
.L_x_173:
[----:B---3--:R3:W4:Y:S02]  /*b750*/  SYNCS.PHASECHK.TRANS64.TRYWAIT P0, [R2+URZ], R0 ;  /* 0x00000000020075a7 */ /* 0x00872400080011ff */
[----:B----4-:R-:W-:Y:S05]  /*b760*/  @!P0 NANOSLEEP.SYNCS 0x989680 ;  /* 0x009896800000895d */ /* 0x010fea0003900000 */
[----:B------:R-:W4:Y:S02]  /*b770*/  @!P0 SYNCS.PHASECHK.TRANS64 P0, [R2+URZ], R0 ;  /* 0x00000000020085a7 */ /* 0x000f2400080010ff */
[----:B----4-:R-:W-:Y:S05]  /*b780*/  @!P0 BRA `(.L_x_173) ;  /* 0xfffffffc00f08947 */ /* 0x010fea000383ffff */
[----:B------:R-:W-:Y:S05]  /*b790*/  BRA `(.L_x_174) ;  /* 0xffffff8800b87947 */ /* 0x000fea000383ffff */
.L_x_78:
[----:B------:R-:W-:-:S07]  /*b7a0*/  MOV R3, UR5 ;  /* 0x0000000500037c02 */ /* 0x000fce0008000f00 */
.L_x_175:
[----:B-1----:R1:W3:Y:S02]  /*b7b0*/  SYNCS.PHASECHK.TRANS64.TRYWAIT P0, [R3+URZ], R2 ;  /* 0x00000002030075a7 */ /* 0x0022e400080011ff */
[----:B---3--:R-:W-:Y:S05]  /*b7c0*/  @!P0 NANOSLEEP.SYNCS 0x989680 ;  /* 0x009896800000895d */ /* 0x008fea0003900000 */
[----:B------:R-:W3:Y:S02]  /*b7d0*/  @!P0 SYNCS.PHASECHK.TRANS64 P0, [R3+URZ], R2 ;  /* 0x00000002030085a7 */ /* 0x000ee400080010ff */
[----:B---3--:R-:W-:Y:S05]  /*b7e0*/  @!P0 BRA `(.L_x_175) ;  /* 0xfffffffc00f08947 */ /* 0x008fea000383ffff */
[----:B------:R-:W-:Y:S05]  /*b7f0*/  BRA `(.L_x_176) ;  /* 0xffffff8800c47947 */ /* 0x000fea000383ffff */
.L_x_79:
[----:B------:R-:W-:-:S07]  /*b800*/  MOV R3, UR5 ;  /* 0x0000000500037c02 */ /* 0x000fce0008000f00 */
.L_x_177:
[----:B-1----:R1:W3:Y:S02]  /*b810*/  SYNCS.PHASECHK.TRANS64.TRYWAIT P0, [R3+URZ], R2 ;  /* 0x00000002030075a7 */ /* 0x0022e400080011ff */
[----:B---3--:R-:W-:Y:S05]  /*b820*/  @!P0 NANOSLEEP.SYNCS 0x989680 ;  /* 0x009896800000895d */ /* 0x008fea0003900000 */
[----:B------:R-:W3:Y:S02]  /*b830*/  @!P0 SYNCS.PHASECHK.TRANS64 P0, [R3+URZ], R2 ;  /* 0x00000002030085a7 */ /* 0x000ee400080010ff */
[----:B---3--:R-:W-:Y:S05]  /*b840*/  @!P0 BRA `(.L_x_177) ;  /* 0xfffffffc00f08947 */ /* 0x008fea000383ffff */
[----:B------:R-:W-:Y:S05]  /*b850*/  BRA `(.L_x_178) ;  /* 0xffffff8800d07947 */ /* 0x000fea000383ffff */
.L_x_80:
[----:B-1----:R-:W-:-:S07]  /*b860*/  MOV R2, UR4 ;  /* 0x0000000400027c02 */ /* 0x002fce0008000f00 */
.L_x_179:
[----:B-1----:R1:W3:Y:S02]  /*b870*/  SYNCS.PHASECHK.TRANS64.TRYWAIT P0, [R2+URZ], R0 ;  /* 0x00000000020075a7 */ /* 0x0022e400080011ff */
[----:B---3--:R-:W-:Y:S05]  /*b880*/  @!P0 NANOSLEEP.SYNCS 0x989680 ;  /* 0x009896800000895d */ /* 0x008fea0003900000 */
[----:B------:R-:W3:Y:S02]  /*b890*/  @!P0 SYNCS.PHASECHK.TRANS64 P0, [R2+URZ], R0 ;  /* 0x00000000020085a7 */ /* 0x000ee400080010ff */
[----:B---3--:R-:W-:Y:S05]  /*b8a0*/  @!P0 BRA `(.L_x_179) ;  /* 0xfffffffc00f08947 */ /* 0x008fea000383ffff */
[----:B------:R-:W-:Y:S05]  /*b8b0*/  BRA `(.L_x_180) ;  /* 0xffffff8800dc7947 */ /* 0x000fea000383ffff */
.L_x_85:
[----:B---3--:R3:W4:Y:S02]  /*b8c0*/  SYNCS.PHASECHK.TRANS64.TRYWAIT P0, [R2+URZ+0x160], R0 ;  /* 0x00016000020075a7 */ /* 0x00872400080011ff */
[----:B----4-:R-:W-:Y:S05]  /*b8d0*/  @!P0 NANOSLEEP.SYNCS 0x989680 ;  /* 0x009896800000895d */ /* 0x010fea0003900000 */
[----:B------:R-:W4:Y:S02]  /*b8e0*/  @!P0 SYNCS.PHASECHK.TRANS64 P0, [R2+URZ+0x160], R0 ;  /* 0x00016000020085a7 */ /* 0x000f2400080010ff */
[----:B----4-:R-:W-:Y:S05]  /*b8f0*/  @!P0 BRA `(.L_x_85) ;  /* 0xfffffffc00f08947 */ /* 0x010fea000383ffff */
[----:B------:R-:W-:Y:S05]  /*b900*/  BRA `(.L_x_181) ;  /* 0xffffff9000007947 */ /* 0x000fea000383ffff */
.L_x_88:
[----:B------:R-:W-:Y:S07]  /*b910*/  MOV R2, UR29 ;  /* 0x0000001d00027c02 */ /* 0x000fee0008000f00 */
.L_x_182:
[----:B---3--:R3:W4:Y:S02]  /*b920*/  SYNCS.PHASECHK.TRANS64.TRYWAIT P1, [R2+URZ+0x158], R0 ;  /* 0x00015800020075a7 */ /* 0x00872400080211ff */
[----:B----4-:R-:W-:Y:S05]  /*b930*/  @!P1 NANOSLEEP.SYNCS 0x989680 ;  /* 0x009896800000995d */ /* 0x010fea0003900000 */
[----:B------:R-:W4:Y:S02]  /*b940*/  @!P1 SYNCS.PHASECHK.TRANS64 P1, [R2+URZ+0x158], R0 ;  /* 0x00015800020095a7 */ /* 0x000f2400080210ff */
[----:B----4-:R-:W-:Y:S05]  /*b950*/  @!P1 BRA `(.L_x_182) ;  /* 0xfffffffc00f09947 */ /* 0x010fea000383ffff */
[----:B------:R-:W-:Y:S05]  /*b960*/  BRA `(.L_x_87) ;  /* 0xffffff9400747947 */ /* 0x000fea000383ffff */
.L_x_91:
[----:B------:R-:W-:Y:S07]  /*b970*/  MOV R2, UR29 ;  /* 0x0000001d00027c02 */ /* 0x000fee0008000f00 */
.L_x_183:
[----:B---3--:R3:W4:Y:S02]  /*b980*/  SYNCS.PHASECHK.TRANS64.TRYWAIT P0, [R2+URZ+0x148], R4 ;  /* 0x00014804020075a7 */ /* 0x00872400080011ff */
[----:B----4-:R-:W-:Y:S05]  /*b990*/  @!P0 NANOSLEEP.SYNCS 0x989680 ;  /* 0x009896800000895d */ /* 0x010fea0003900000 */
[----:B------:R-:W4:Y:S02]  /*b9a0*/  @!P0 SYNCS.PHASECHK.TRANS64 P0, [R2+URZ+0x148], R4 ;  /* 0x00014804020085a7 */ /* 0x000f2400080010ff */
[----:B----4-:R-:W-:Y:S05]  /*b9b0*/  @!P0 BRA `(.L_x_183) ;  /* 0xfffffffc00f08947 */ /* 0x010fea000383ffff */
[----:B------:R-:W-:Y:S05]  /*b9c0*/  BRA `(.L_x_184) ;  /* 0xffffff9400cc7947 */ /* 0x000fea000383ffff */
.L_x_94:
[----:B------:R-:W-:Y:S07]  /*b9d0*/  MOV R2, UR4 ;  /* 0x0000000400027c02 */ /* 0x000fee0008000f00 */
.L_x_185:
[----:B-1----:R1:W2:Y:S02]  /*b9e0*/  SYNCS.PHASECHK.TRANS64.TRYWAIT P0, [R2+URZ+0x160], R0 ;  /* 0x00016000020075a7 */ /* 0x0022a400080011ff */
[----:B--2---:R-:W-:Y:S05]  /*b9f0*/  @!P0 NANOSLEEP.SYNCS 0x989680 ;  /* 0x009896800000895d */ /* 0x004fea0003900000 */
[----:B------:R-:W2:Y:S02]  /*ba00*/  @!P0 SYNCS.PHASECHK.TRANS64 P0, [R2+URZ+0x160], R0 ;  /* 0x00016000020085a7 */ /* 0x000ea400080010ff */
[----:B--2---:R-:W-:Y:S05]  /*ba10*/  @!P0 BRA `(.L_x_185) ;  /* 0xfffffffc00f08947 */ /* 0x004fea000383ffff */
[----:B------:R-:W-:Y:S05]  /*ba20*/  BRA `(.L_x_186) ;  /* 0xffffffa000407947 */ /* 0x000fea000383ffff */
.L_x_100:
[----:B------:R-:W-:Y:S07]  /*ba30*/  MOV R2, UR46 ;  /* 0x0000002e00027c02 */ /* 0x000fee0008000f00 */
.L_x_187:
[----:B-1----:R1:W3:Y:S02]  /*ba40*/  SYNCS.PHASECHK.TRANS64.TRYWAIT P1, [R2+URZ+0x140], R0 ;  /* 0x00014000020075a7 */ /* 0x0022e400080211ff */
[----:B---3--:R-:W-:Y:S05]  /*ba50*/  @!P1 NANOSLEEP.SYNCS 0x989680 ;  /* 0x009896800000995d */ /* 0x008fea0003900000 */
[----:B------:R-:W3:Y:S02]  /*ba60*/  @!P1 SYNCS.PHASECHK.TRANS64 P1, [R2+URZ+0x140], R0 ;  /* 0x00014000020095a7 */ /* 0x000ee400080210ff */
[----:B---3--:R-:W-:Y:S05]  /*ba70*/  @!P1 BRA `(.L_x_187) ;  /* 0xfffffffc00f09947 */ /* 0x008fea000383ffff */
[----:B------:R-:W-:Y:S05]  /*ba80*/  BRA `(.L_x_99) ;  /* 0xffffffac00bc7947 */ /* 0x000fea000383ffff */
.L_x_102:
[----:B-1----:R-:W-:Y:S07]  /*ba90*/  MOV R0, UR47 ;  /* 0x0000002f00007c02 */ /* 0x002fee0008000f00 */
.L_x_188:
[----:B-1----:R1:W3:Y:S02]  /*baa0*/  SYNCS.PHASECHK.TRANS64.TRYWAIT P0, [R0+URZ+0x180], R3 ;  /* 0x00018003000075a7 */ /* 0x0022e400080011ff */
[----:B---3--:R-:W-:Y:S05]  /*bab0*/  @!P0 NANOSLEEP.SYNCS 0x989680 ;  /* 0x009896800000895d */ /* 0x008fea0003900000 */
[----:B------:R-:W3:Y:S02]  /*bac0*/  @!P0 SYNCS.PHASECHK.TRANS64 P0, [R0+URZ+0x180], R3 ;  /* 0x00018003000085a7 */ /* 0x000ee400080010ff */
[----:B---3--:R-:W-:Y:S05]  /*bad0*/  @!P0 BRA `(.L_x_188) ;  /* 0xfffffffc00f08947 */ /* 0x008fea000383ffff */
[----:B------:R-:W-:Y:S05]  /*bae0*/  BRA `(.L_x_101) ;  /* 0xffffffb000bc7947 */ /* 0x000fea000383ffff */
        .weak           $__internal_0_$__cuda_sm10x_tcgen05_guardrail_trap_col_being_dealloced_not_returned_by_alloc
        .type           $__internal_0_$__cuda_sm10x_tcgen05_guardrail_trap_col_being_dealloced_not_returned_by_alloc,@function
        .size           $__internal_0_$__cuda_sm10x_tcgen05_guardrail_trap_col_being_dealloced_not_returned_by_alloc,($__internal_1_$__cuda_sm10x_tcgen05_guardrail_trap_phase_invalid_during_alloc - $__internal_0_$__cuda_sm10x_tcgen05_guardrail_trap_col_being_dealloced_not_returned_by_alloc)
$__internal_0_$__cuda_sm10x_tcgen05_guardrail_trap_col_being_dealloced_not_returned_by_alloc:
[----:B------:R-:W-:Y:S05]  /*baf0*/  BPT.TRAP 0x1 ;  /* 0x000000040000795c */ /* 0x000fea0000300000 */
[----:B------:R-:W-:-:S04]  /*bb00*/  HFMA2 R3, -RZ, RZ, 0, 0 ;  /* 0x00000000ff037431 */ /* 0x000fc800000001ff */
[----:B------:R-:W-:Y:S05]  /*bb10*/  RET.REL.NODEC R2 `(_ZN7cutlass13device_kernelINS_4gemm6kernel13GemmUniversalIN4cute5tupleIJiiiiEEENS1_10collective13CollectiveMmaINS1_35MainloopSm100TmaUmmaWarpSpecializedILi20ELi2ELi4ENS5_IJNS4_1CILi1EEESB_SB_EEEEENS5_IJNSA_ILi64EEENSA_ILi240EEENSA_ILi32EEEEEENS_12float_e4m3_tENS5_IJlSB_lEEESI_SJ_NS4_8TiledMMAINS4_8MMA_AtomIJNS4_10MMA_TraitsINS4_19SM100_MMA_F8F6F4_SSEJSI_SI_fSE_SF_NS4_17integral_constantINS4_4UMMA5MajorELSQ_0EEESR_NSO_INSP_7ScaleInELSS_0EEEST_EEEEEENS4_6LayoutISC_NS5_IJNSA_ILi0EEESX_SX_EEEEENS5_IJNS4_10UnderscoreES10_S10_EEEEENS4_13SM90_TMA_LOADENS4_14ComposedLayoutINS4_7SwizzleILi1ELi4ELi3EEENS4_18smem_ptr_flag_bitsILi8EEENSW_INS5_IJNSA_ILi8EEESG_EEENS5_IJSG_SB_EEEEEEEvNS4_8identityES13_S1D_vS1E_EENS_8epilogue10collective18CollectiveEpilogueINS1G_23Sm100TmaWarpSpecializedILi1ELi1ELi120ELb0ELb0EEEJSH_NS5_IJNSW_ISE_SB_EENSW_ISF_SB_EEEEESI_SJ_SI_SJ_NS1G_6fusion15FusionCallbacksIS1K_NS1O_17LinearCombinationISI_fSI_fLNS_15FloatRoundStyleE2EEESH_S1N_JEEENS4_5SM1004TMEM4LOAD25SM100_TMEM_LOAD_16dp32b8xES13_NS14_INS15_ILi0ELi4ELi3EEES18_NSW_INS5_IJS19_NSA_ILi16EEEEEENS5_IJS1Z_SB_EEEEEEENS4_39AutoVectorizingCopyWithAssumedAlignmentILi128EEENS4_14SM90_TMA_STOREES23_S25_S25_EEEvvEEEEvNT_6ParamsE) ;  /* 0xffffff4402387950 */ /* 0x000fea0003c3ffff */
        .weak           $__internal_1_$__cuda_sm10x_tcgen05_guardrail_trap_phase_invalid_during_alloc
        .type           $__internal_1_$__cuda_sm10x_tcgen05_guardrail_trap_phase_invalid_during_alloc,@function
        .size           $__internal_1_$__cuda_sm10x_tcgen05_guardrail_trap_phase_invalid_during_alloc,($__internal_2_$__cuda_sm10x_tcgen05_guardrail_trap_unallocated_columns_being_dealloced - $__internal_1_$__cuda_sm10x_tcgen05_guardrail_trap_phase_invalid_during_alloc)
$__internal_1_$__cuda_sm10x_tcgen05_guardrail_trap_phase_invalid_during_alloc:
[----:B------:R-:W-:Y:S05]  /*bb20*/  BPT.TRAP 0x1 ;  /* 0x000000040000795c */ /* 0x000fea0000300000 */
[----:B------:R-:W-:-:S04]  /*bb30*/  MOV R3, 0x0 ;  /* 0x0000000000037802 */ /* 0x000fc80000000f00 */
[----:B------:R-:W-:Y:S05]  /*bb40*/  RET.REL.NODEC R2 `(_ZN7cutlass13device_kernelINS_4gemm6kernel13GemmUniversalIN4cute5tupleIJiiiiEEENS1_10collective13CollectiveMmaINS1_35MainloopSm100TmaUmmaWarpSpecializedILi20ELi2ELi4ENS5_IJNS4_1CILi1EEESB_SB_EEEEENS5_IJNSA_ILi64EEENSA_ILi240EEENSA_ILi32EEEEEENS_12float_e4m3_tENS5_IJlSB_lEEESI_SJ_NS4_8TiledMMAINS4_8MMA_AtomIJNS4_10MMA_TraitsINS4_19SM100_MMA_F8F6F4_SSEJSI_SI_fSE_SF_NS4_17integral_constantINS4_4UMMA5MajorELSQ_0EEESR_NSO_INSP_7ScaleInELSS_0EEEST_EEEEEENS4_6LayoutISC_NS5_IJNSA_ILi0EEESX_SX_EEEEENS5_IJNS4_10UnderscoreES10_S10_EEEEENS4_13SM90_TMA_LOADENS4_14ComposedLayoutINS4_7SwizzleILi1ELi4ELi3EEENS4_18smem_ptr_flag_bitsILi8EEENSW_INS5_IJNSA_ILi8EEESG_EEENS5_IJSG_SB_EEEEEEEvNS4_8identityES13_S1D_vS1E_EENS_8epilogue10collective18CollectiveEpilogueINS1G_23Sm100TmaWarpSpecializedILi1ELi1ELi120ELb0ELb0EEEJSH_NS5_IJNSW_ISE_SB_EENSW_ISF_SB_EEEEESI_SJ_SI_SJ_NS1G_6fusion15FusionCallbacksIS1K_NS1O_17LinearCombinationISI_fSI_fLNS_15FloatRoundStyleE2EEESH_S1N_JEEENS4_5SM1004TMEM4LOAD25SM100_TMEM_LOAD_16dp32b8xES13_NS14_INS15_ILi0ELi4ELi3EEES18_NSW_INS5_IJS19_NSA_ILi16EEEEEENS5_IJS1Z_SB_EEEEEEENS4_39AutoVectorizingCopyWithAssumedAlignmentILi128EEENS4_14SM90_TMA_STOREES23_S25_S25_EEEvvEEEEvNT_6ParamsE) ;  /* 0xffffff44022c7950 */ /* 0x000fea0003c3ffff */
        .weak           $__internal_2_$__cuda_sm10x_tcgen05_guardrail_trap_unallocated_columns_being_dealloced
        .type           $__internal_2_$__cuda_sm10x_tcgen05_guardrail_trap_unallocated_columns_being_dealloced,@function
        .size           $__internal_2_$__cuda_sm10x_tcgen05_guardrail_trap_unallocated_columns_being_dealloced,(.L_x_190 - $__internal_2_$__cuda_sm10x_tcgen05_guardrail_trap_unallocated_columns_being_dealloced)
$__internal_2_$__cuda_sm10x_tcgen05_guardrail_trap_unallocated_columns_being_dealloced:
[----:B------:R-:W-:Y:S05]  /*bb50*/  BPT.TRAP 0x1 ;  /* 0x000000040000795c */ /* 0x000fea0000300000 */
[----:B------:R-:W-:-:S04]  /*bb60*/  HFMA2 R3, -RZ, RZ, 0, 0 ;  /* 0x00000000ff037431 */ /* 0x000fc800000001ff */
[----:B------:R-:W-:Y:S05]  /*bb70*/  RET.REL.NODEC R2 `(_ZN7cutlass13device_kernelINS_4gemm6kernel13GemmUniversalIN4cute5tupleIJiiiiEEENS1_10collective13CollectiveMmaINS1_35MainloopSm100TmaUmmaWarpSpecializedILi20ELi2ELi4ENS5_IJNS4_1CILi1EEESB_SB_EEEEENS5_IJNSA_ILi64EEENSA_ILi240EEENSA_ILi32EEEEEENS_12float_e4m3_tENS5_IJlSB_lEEESI_SJ_NS4_8TiledMMAINS4_8MMA_AtomIJNS4_10MMA_TraitsINS4_19SM100_MMA_F8F6F4_SSEJSI_SI_fSE_SF_NS4_17integral_constantINS4_4UMMA5MajorELSQ_0EEESR_NSO_INSP_7ScaleInELSS_0EEEST_EEEEEENS4_6LayoutISC_NS5_IJNSA_ILi0EEESX_SX_EEEEENS5_IJNS4_10UnderscoreES10_S10_EEEEENS4_13SM90_TMA_LOADENS4_14ComposedLayoutINS4_7SwizzleILi1ELi4ELi3EEENS4_18smem_ptr_flag_bitsILi8EEENSW_INS5_IJNSA_ILi8EEESG_EEENS5_IJSG_SB_EEEEEEEvNS4_8identityES13_S1D_vS1E_EENS_8epilogue10collective18CollectiveEpilogueINS1G_23Sm100TmaWarpSpecializedILi1ELi1ELi120ELb0ELb0EEEJSH_NS5_IJNSW_ISE_SB_EENSW_ISF_SB_EEEEESI_SJ_SI_SJ_NS1G_6fusion15FusionCallbacksIS1K_NS1O_17LinearCombinationISI_fSI_fLNS_15FloatRoundStyleE2EEESH_S1N_JEEENS4_5SM1004TMEM4LOAD25SM100_TMEM_LOAD_16dp32b8xES13_NS14_INS15_ILi0ELi4ELi3EEES18_NSW_INS5_IJS19_NSA_ILi16EEEEEENS5_IJS1Z_SB_EEEEEEENS4_39AutoVectorizingCopyWithAssumedAlignmentILi128EEENS4_14SM90_TMA_STOREES23_S25_S25_EEEvvEEEEvNT_6ParamsE) ;  /* 0xffffff4402207950 */ /* 0x000fea0003c3ffff */
.L_x_189:
[----:B------:R-:W-:-:S00]  /*bb80*/  BRA `(.L_x_189) ;  /* 0xfffffffc00fc7947 */ /* 0x000fc0000383ffff */
[----:B------:R-:W-:-:S00]  /*bb90*/  NOP ;  /* 0x0000000000007918 */ /* 0x000fc00000000000 */
        /* <DEDUP_REMOVED lines=14> */
.L_x_190:


//--------------------- .nv.global.init           --------------------------
	.section	.nv.global.init,"aw",@progbits
.nv.global.init:
	.type		$str$26,@object
	.size		$str$26,($str$25 - $str$26)
$str$26:
        /*0000*/ 	.byte	0x2f, 0x74, 0x6d, 0x70, 0x2f, 0x63, 0x75, 0x74, 0x6c, 0x61, 0x73, 0x73, 0x5f, 0x73, 0x77, 0x65
        /*0010*/ 	.byte	0x65, 0x70, 0x5f, 0x73, 0x72, 0x63, 0x2f, 0x69, 0x6e, 0x63, 0x6c, 0x75, 0x64, 0x65, 0x2f, 0x63
        /*0020*/ 	.byte	0x75, 0x74, 0x65, 0x2f, 0x61, 0x74, 0x6f, 0x6d, 0x2f, 0x63, 0x6f, 0x70, 0x79, 0x5f, 0x74, 0x72
        /*0030*/ 	.byte	0x61, 0x69, 0x74, 0x73, 0x5f, 0x73, 0x6d, 0x31, 0x30, 0x30, 0x2e, 0x68, 0x70, 0x70, 0x00
	.type		$str$25,@object
	.size		$str$25,(__unnamed_1 - $str$25)
$str$25:
        /*003f*/ 	.byte	0x28, 0x28, 0x75, 0x69, 0x6e, 0x74, 0x33, 0x32, 0x5f, 0x74, 0x28, 0x74, 0x68, 0x72, 0x65, 0x61
        /*004f*/ 	.byte	0x64, 0x49, 0x64, 0x78, 0x2e, 0x78, 0x29, 0x20, 0x2f, 0x20, 0x33, 0x32, 0x29, 0x20, 0x25, 0x20
        /*005f*/ 	.byte	0x34, 0x29, 0x20, 0x3d, 0x3d, 0x20, 0x28, 0x28, 0x28, 0x74, 0x6d, 0x65, 0x6d, 0x5f, 0x61, 0x64
        /*006f*/ 	.byte	0x64, 0x72, 0x20, 0x3e, 0x3e, 0x20, 0x31, 0x36, 0x29, 0x20, 0x2f, 0x20, 0x33, 0x32, 0x29, 0x20
        /*007f*/ 	.byte	0x25, 0x20, 0x34, 0x29, 0x00
	.type		__unnamed_1,@object
	.size		__unnamed_1,(.L_1 - __unnamed_1)
__unnamed_1:
        /* <DEDUP_REMOVED lines=37> */
        /*02d4*/ 	.byte	0x3c, 0x30, 0x3e, 0x3e, 0x3e, 0x3e, 0x5d, 0x00
.L_1:


//--------------------- .nv.shared._ZN7cutlass13device_kernelINS_4gemm6kernel13GemmUniversalIN4cute5tupleIJiiiiEEENS1_10collective13CollectiveMmaINS1_35MainloopSm100TmaUmmaWarpSpecializedILi20ELi2ELi4ENS5_IJNS4_1CILi1EEESB_SB_EEEEENS5_IJNSA_ILi64EEENSA_ILi240EEENSA_ILi32EEEEEENS_12float_e4m3_tENS5_IJlSB_lEEESI_SJ_NS4_8TiledMMAINS4_8MMA_AtomIJNS4_10MMA_TraitsINS4_19SM100_MMA_F8F6F4_SSEJSI_SI_fSE_SF_NS4_17integral_constantINS4_4UMMA5MajorELSQ_0EEESR_NSO_INSP_7ScaleInELSS_0EEEST_EEEEEENS4_6LayoutISC_NS5_IJNSA_ILi0EEESX_SX_EEEEENS5_IJNS4_10UnderscoreES10_S10_EEEEENS4_13SM90_TMA_LOADENS4_14ComposedLayoutINS4_7SwizzleILi1ELi4ELi3EEENS4_18smem_ptr_flag_bitsILi8EEENSW_INS5_IJNSA_ILi8EEESG_EEENS5_IJSG_SB_EEEEEEEvNS4_8identityES13_S1D_vS1E_EENS_8epilogue10collective18CollectiveEpilogueINS1G_23Sm100TmaWarpSpecializedILi1ELi1ELi120ELb0ELb0EEEJSH_NS5_IJNSW_ISE_SB_EENSW_ISF_SB_EEEEESI_SJ_SI_SJ_NS1G_6fusion15FusionCallbacksIS1K_NS1O_17LinearCombinationISI_fSI_fLNS_15FloatRoundStyleE2EEESH_S1N_JEEENS4_5SM1004TMEM4LOAD25SM100_TMEM_LOAD_16dp32b8xES13_NS14_INS15_ILi0ELi4ELi3EEES18_NSW_INS5_IJS19_NSA_ILi16EEEEEENS5_IJS1Z_SB_EEEEEEENS4_39AutoVectorizingCopyWithAssumedAlignmentILi128EEENS4_14SM90_TMA_STOREES23_S25_S25_EEEvvEEEEvNT_6ParamsE --------------------------
	.section	.nv.shared._ZN7cutlass13device_kernelINS_4gemm6kernel13GemmUniversalIN4cute5tupleIJiiiiEEENS1_10collective13CollectiveMmaINS1_35MainloopSm100TmaUmmaWarpSpecializedILi20ELi2ELi4ENS5_IJNS4_1CILi1EEESB_SB_EEEEENS5_IJNSA_ILi64EEENSA_ILi240EEENSA_ILi32EEEEEENS_12float_e4m3_tENS5_IJlSB_lEEESI_SJ_NS4_8TiledMMAINS4_8MMA_AtomIJNS4_10MMA_TraitsINS4_19SM100_MMA_F8F6F4_SSEJSI_SI_fSE_SF_NS4_17integral_constantINS4_4UMMA5MajorELSQ_0EEESR_NSO_INSP_7ScaleInELSS_0EEEST_EEEEEENS4_6LayoutISC_NS5_IJNSA_ILi0EEESX_SX_EEEEENS5_IJNS4_10UnderscoreES10_S10_EEEEENS4_13SM90_TMA_LOADENS4_14ComposedLayoutINS4_7SwizzleILi1ELi4ELi3EEENS4_18smem_ptr_flag_bitsILi8EEENSW_INS5_IJNSA_ILi8EEESG_EEENS5_IJSG_SB_EEEEEEEvNS4_8identityES13_S1D_vS1E_EENS_8epilogue10collective18CollectiveEpilogueINS1G_23Sm100TmaWarpSpecializedILi1ELi1ELi120ELb0ELb0EEEJSH_NS5_IJNSW_ISE_SB_EENSW_ISF_SB_EEEEESI_SJ_SI_SJ_NS1G_6fusion15FusionCallbacksIS1K_NS1O_17LinearCombinationISI_fSI_fLNS_15FloatRoundStyleE2EEESH_S1N_JEEENS4_5SM1004TMEM4LOAD25SM100_TMEM_LOAD_16dp32b8xES13_NS14_INS15_ILi0ELi4ELi3EEES18_NSW_INS5_IJS19_NSA_ILi16EEEEEENS5_IJS1Z_SB_EEEEEEENS4_39AutoVectorizingCopyWithAssumedAlignmentILi128EEENS4_14SM90_TMA_STOREES23_S25_S25_EEEvvEEEEvNT_6ParamsE,"aw",@nobits
	.sectionflags	@""
	.align	16
	.zero		1024


//--------------------- .nv.shared.reserved.0     --------------------------
	.section	.nv.shared.reserved.0,"aw",@nobits
	.weak		__nv_reservedSMEM_offset_0_alias
	.size		__nv_reservedSMEM_offset_0_alias, 0, 64
	.other		__nv_reservedSMEM_offset_0_alias,@"STO_CUDA_RESERVED_SHARED STV_DEFAULT"
__nv_reservedSMEM_offset_0_alias:
	.zero		0
.nv.shared.reserved.0:
	.zero		64
	.weak		__nv_reservedSMEM_tcgen05_partition
	.type		__nv_reservedSMEM_tcgen05_partition,@object
	.size		__nv_reservedSMEM_tcgen05_partition,(.L_0 - __nv_reservedSMEM_tcgen05_partition)
__nv_reservedSMEM_tcgen05_partition:
	.zero		32
.L_0:


//--------------------- .nv.global                --------------------------
	.section	.nv.global,"aw",@nobits
.nv.global:
	.type		_ZN40_INTERNAL_5d1814f9_4_k_cu_b52536f2_248114cute1_E,@object
	.size		_ZN40_INTERNAL_5d1814f9_4_k_cu_b52536f2_248114cute1_E,(_ZN40_INTERNAL_5d1814f9_4_k_cu_b52536f2_248114cuda3std3__45__cpo6cbeginE - _ZN40_INTERNAL_5d1814f9_4_k_cu_b52536f2_248114cute1_E)
_ZN40_INTERNAL_5d1814f9_4_k_cu_b52536f2_248114cute1_E:
	.zero		1
	.type		_ZN40_INTERNAL_5d1814f9_4_k_cu_b52536f2_248114cuda3std3__45__cpo6cbeginE,@object
	.size		_ZN40_INTERNAL_5d1814f9_4_k_cu_b52536f2_248114cuda3std3__45__cpo6cbeginE,(_ZN40_INTERNAL_5d1814f9_4_k_cu_b52536f2_248114cuda3std3__48in_placeE - _ZN40_INTERNAL_5d1814f9_4_k_cu_b52536f2_248114cuda3std3__45__cpo6cbeginE)
_ZN40_INTERNAL_5d1814f9_4_k_cu_b52536f2_248114cuda3std3__45__cpo6cbeginE:
	.zero		1
	.type		_ZN40_INTERNAL_5d1814f9_4_k_cu_b52536f2_248114cuda3std3__48in_placeE,@object
	.size		_ZN40_INTERNAL_5d1814f9_4_k_cu_b52536f2_248114cuda3std3__48in_placeE,(_ZN40_INTERNAL_5d1814f9_4_k_cu_b52536f2_248114cuda3std6ranges3__45__cpo9iter_moveE - _ZN40_INTERNAL_5d1814f9_4_k_cu_b52536f2_248114cuda3std3__48in_placeE)
_ZN40_INTERNAL_5d1814f9_4_k_cu_b52536f2_248114cuda3std3__48in_placeE:
	.zero		1
	.type		_ZN40_INTERNAL_5d1814f9_4_k_cu_b52536f2_248114cuda3std6ranges3__45__cpo9iter_moveE,@object
	.size		_ZN40_INTERNAL_5d1814f9_4_k_cu_b52536f2_248114cuda3std6ranges3__45__cpo9iter_moveE,(_ZN40_INTERNAL_5d1814f9_4_k_cu_b52536f2_248114cuda3std3__45__cpo5beginE - _ZN40_INTERNAL_5d1814f9_4_k_cu_b52536f2_248114cuda3std6ranges3__45__cpo9iter_moveE)
_ZN40_INTERNAL_5d1814f9_4_k_cu_b52536f2_248114cuda3std6ranges3__45__cpo9iter_moveE:
	.zero		1
	.type		_ZN40_INTERNAL_5d1814f9_4_k_cu_b52536f2_248114cuda3std3__45__cpo5beginE,@object
	.size		_ZN40_INTERNAL_5d1814f9_4_k_cu_b52536f2_248114cuda3std3__45__cpo5beginE,(_ZN40_INTERNAL_5d1814f9_4_k_cu_b52536f2_248114cuda3std3__442_GLOBAL__N__5d1814f9_4_k_cu_b52536f2_248116ignoreE - _ZN40_INTERNAL_5d1814f9_4_k_cu_b52536f2_248114cuda3std3__45__cpo5beginE)
_ZN40_INTERNAL_5d1814f9_4_k_cu_b52536f2_248114cuda3std3__45__cpo5beginE:
	.zero		1
	.type		_ZN40_INTERNAL_5d1814f9_4_k_cu_b52536f2_248114cuda3std3__442_GLOBAL__N__5d1814f9_4_k_cu_b52536f2_248116ignoreE,@object
	.size		_ZN40_INTERNAL_5d1814f9_4_k_cu_b52536f2_248114cuda3std3__442_GLOBAL__N__5d1814f9_4_k_cu_b52536f2_248116ignoreE,(_ZN40_INTERNAL_5d1814f9_4_k_cu_b52536f2_248114cute7productE - _ZN40_INTERNAL_5d1814f9_4_k_cu_b52536f2_248114cuda3std3__442_GLOBAL__N__5d1814f9_4_k_cu_b52536f2_248116ignoreE)
_ZN40_INTERNAL_5d1814f9_4_k_cu_b52536f2_248114cuda3std3__442_GLOBAL__N__5d1814f9_4_k_cu_b52536f2_248116ignoreE:
	.zero		1
	.type		_ZN40_INTERNAL_5d1814f9_4_k_cu_b52536f2_248114cute7productE,@object
	.size		_ZN40_INTERNAL_5d1814f9_4_k_cu_b52536f2_248114cute7productE,(_ZN40_INTERNAL_5d1814f9_4_k_cu_b52536f2_248114cuda3std3__45__cpo3endE - _ZN40_INTERNAL_5d1814f9_4_k_cu_b52536f2_248114cute7productE)
_ZN40_INTERNAL_5d1814f9_4_k_cu_b52536f2_248114cute7productE:
	.zero		1
	.type		_ZN40_INTERNAL_5d1814f9_4_k_cu_b52536f2_248114cuda3std3__45__cpo3endE,@object
	.size		_ZN40_INTERNAL_5d1814f9_4_k_cu_b52536f2_248114cuda3std3__45__cpo3endE,(_ZN40_INTERNAL_5d1814f9_4_k_cu_b52536f2_248114cuda3std3__419piecewise_constructE - _ZN40_INTERNAL_5d1814f9_4_k_cu_b52536f2_248114cuda3std3__45__cpo3endE)
_ZN40_INTERNAL_5d1814f9_4_k_cu_b52536f2_248114cuda3std3__45__cpo3endE:
	.zero		1
	.type		_ZN40_INTERNAL_5d1814f9_4_k_cu_b52536f2_248114cuda3std3__419piecewise_constructE,@object
	.size		_ZN40_INTERNAL_5d1814f9_4_k_cu_b52536f2_248114cuda3std3__419piecewise_constructE,(_ZN40_INTERNAL_5d1814f9_4_k_cu_b52536f2_248114cuda3std3__45__cpo4cendE - _ZN40_INTERNAL_5d1814f9_4_k_cu_b52536f2_248114cuda3std3__419piecewise_constructE)
_ZN40_INTERNAL_5d1814f9_4_k_cu_b52536f2_248114cuda3std3__419piecewise_constructE:
	.zero		1
	.type		_ZN40_INTERNAL_5d1814f9_4_k_cu_b52536f2_248114cuda3std3__45__cpo4cendE,@object
	.size		_ZN40_INTERNAL_5d1814f9_4_k_cu_b52536f2_248114cuda3std3__45__cpo4cendE,(_ZN40_INTERNAL_5d1814f9_4_k_cu_b52536f2_248114cuda3std6ranges3__45__cpo4swapE - _ZN40_INTERNAL_5d1814f9_4_k_cu_b52536f2_248114cuda3std3__45__cpo4cendE)
_ZN40_INTERNAL_5d1814f9_4_k_cu_b52536f2_248114cuda3std3__45__cpo4cendE:
	.zero		1
	.type		_ZN40_INTERNAL_5d1814f9_4_k_cu_b52536f2_248114cuda3std6ranges3__45__cpo4swapE,@object
	.size		_ZN40_INTERNAL_5d1814f9_4_k_cu_b52536f2_248114cuda3std6ranges3__45__cpo4swapE,(.L_9 - _ZN40_INTERNAL_5d1814f9_4_k_cu_b52536f2_248114cuda3std6ranges3__45__cpo4swapE)
_ZN40_INTERNAL_5d1814f9_4_k_cu_b52536f2_248114cuda3std6ranges3__45__cpo4swapE:
	.zero		1
.L_9:


//--------------------- .nv.constant0._ZN7cutlass13device_kernelINS_4gemm6kernel13GemmUniversalIN4cute5tupleIJiiiiEEENS1_10collective13CollectiveMmaINS1_35MainloopSm100TmaUmmaWarpSpecializedILi20ELi2ELi4ENS5_IJNS4_1CILi1EEESB_SB_EEEEENS5_IJNSA_ILi64EEENSA_ILi240EEENSA_ILi32EEEEEENS_12float_e4m3_tENS5_IJlSB_lEEESI_SJ_NS4_8TiledMMAINS4_8MMA_AtomIJNS4_10MMA_TraitsINS4_19SM100_MMA_F8F6F4_SSEJSI_SI_fSE_SF_NS4_17integral_constantINS4_4UMMA5MajorELSQ_0EEESR_NSO_INSP_7ScaleInELSS_0EEEST_EEEEEENS4_6LayoutISC_NS5_IJNSA_ILi0EEESX_SX_EEEEENS5_IJNS4_10UnderscoreES10_S10_EEEEENS4_13SM90_TMA_LOADENS4_14ComposedLayoutINS4_7SwizzleILi1ELi4ELi3EEENS4_18smem_ptr_flag_bitsILi8EEENSW_INS5_IJNSA_ILi8EEESG_EEENS5_IJSG_SB_EEEEEEEvNS4_8identityES13_S1D_vS1E_EENS_8epilogue10collective18CollectiveEpilogueINS1G_23Sm100TmaWarpSpecializedILi1ELi1ELi120ELb0ELb0EEEJSH_NS5_IJNSW_ISE_SB_EENSW_ISF_SB_EEEEESI_SJ_SI_SJ_NS1G_6fusion15FusionCallbacksIS1K_NS1O_17LinearCombinationISI_fSI_fLNS_15FloatRoundStyleE2EEESH_S1N_JEEENS4_5SM1004TMEM4LOAD25SM100_TMEM_LOAD_16dp32b8xES13_NS14_INS15_ILi0ELi4ELi3EEES18_NSW_INS5_IJS19_NSA_ILi16EEEEEENS5_IJS1Z_SB_EEEEEEENS4_39AutoVectorizingCopyWithAssumedAlignmentILi128EEENS4_14SM90_TMA_STOREES23_S25_S25_EEEvvEEEEvNT_6ParamsE --------------------------
	.section	.nv.constant0._ZN7cutlass13device_kernelINS_4gemm6kernel13GemmUniversalIN4cute5tupleIJiiiiEEENS1_10collective13CollectiveMmaINS1_35MainloopSm100TmaUmmaWarpSpecializedILi20ELi2ELi4ENS5_IJNS4_1CILi1EEESB_SB_EEEEENS5_IJNSA_ILi64EEENSA_ILi240EEENSA_ILi32EEEEEENS_12float_e4m3_tENS5_IJlSB_lEEESI_SJ_NS4_8TiledMMAINS4_8MMA_AtomIJNS4_10MMA_TraitsINS4_19SM100_MMA_F8F6F4_SSEJSI_SI_fSE_SF_NS4_17integral_constantINS4_4UMMA5MajorELSQ_0EEESR_NSO_INSP_7ScaleInELSS_0EEEST_EEEEEENS4_6LayoutISC_NS5_IJNSA_ILi0EEESX_SX_EEEEENS5_IJNS4_10UnderscoreES10_S10_EEEEENS4_13SM90_TMA_LOADENS4_14ComposedLayoutINS4_7SwizzleILi1ELi4ELi3EEENS4_18smem_ptr_flag_bitsILi8EEENSW_INS5_IJNSA_ILi8EEESG_EEENS5_IJSG_SB_EEEEEEEvNS4_8identityES13_S1D_vS1E_EENS_8epilogue10collective18CollectiveEpilogueINS1G_23Sm100TmaWarpSpecializedILi1ELi1ELi120ELb0ELb0EEEJSH_NS5_IJNSW_ISE_SB_EENSW_ISF_SB_EEEEESI_SJ_SI_SJ_NS1G_6fusion15FusionCallbacksIS1K_NS1O_17LinearCombinationISI_fSI_fLNS_15FloatRoundStyleE2EEESH_S1N_JEEENS4_5SM1004TMEM4LOAD25SM100_TMEM_LOAD_16dp32b8xES13_NS14_INS15_ILi0ELi4ELi3EEES18_NSW_INS5_IJS19_NSA_ILi16EEEEEENS5_IJS1Z_SB_EEEEEEENS4_39AutoVectorizingCopyWithAssumedAlignmentILi128EEENS4_14SM90_TMA_STOREES23_S25_S25_EEEvvEEEEvNT_6ParamsE,"a",@progbits
	.sectionflags	@""
	.align	4
.nv.constant0._ZN7cutlass13device_kernelINS_4gemm6kernel13GemmUniversalIN4cute5tupleIJiiiiEEENS1_10collective13CollectiveMmaINS1_35MainloopSm100TmaUmmaWarpSpecializedILi20ELi2ELi4ENS5_IJNS4_1CILi1EEESB_SB_EEEEENS5_IJNSA_ILi64EEENSA_ILi240EEENSA_ILi32EEEEEENS_12float_e4m3_tENS5_IJlSB_lEEESI_SJ_NS4_8TiledMMAINS4_8MMA_AtomIJNS4_10MMA_TraitsINS4_19SM100_MMA_F8F6F4_SSEJSI_SI_fSE_SF_NS4_17integral_constantINS4_4UMMA5MajorELSQ_0EEESR_NSO_INSP_7ScaleInELSS_0EEEST_EEEEEENS4_6LayoutISC_NS5_IJNSA_ILi0EEESX_SX_EEEEENS5_IJNS4_10UnderscoreES10_S10_EEEEENS4_13SM90_TMA_LOADENS4_14ComposedLayoutINS4_7SwizzleILi1ELi4ELi3EEENS4_18smem_ptr_flag_bitsILi8EEENSW_INS5_IJNSA_ILi8EEESG_EEENS5_IJSG_SB_EEEEEEEvNS4_8identityES13_S1D_vS1E_EENS_8epilogue10collective18CollectiveEpilogueINS1G_23Sm100TmaWarpSpecializedILi1ELi1ELi120ELb0ELb0EEEJSH_NS5_IJNSW_ISE_SB_EENSW_ISF_SB_EEEEESI_SJ_SI_SJ_NS1G_6fusion15FusionCallbacksIS1K_NS1O_17LinearCombinationISI_fSI_fLNS_15FloatRoundStyleE2EEESH_S1N_JEEENS4_5SM1004TMEM4LOAD25SM100_TMEM_LOAD_16dp32b8xES13_NS14_INS15_ILi0ELi4ELi3EEES18_NSW_INS5_IJS19_NSA_ILi16EEEEEENS5_IJS1Z_SB_EEEEEEENS4_39AutoVectorizingCopyWithAssumedAlignmentILi128EEENS4_14SM90_TMA_STOREES23_S25_S25_EEEvvEEEEvNT_6ParamsE:
	.zero		2944


//--------------------- SYMBOLS --------------------------

	.type		.nv.reservedSmem.offset0,@object
	.size		.nv.reservedSmem.offset0,0x4
	.type		.nv.reservedSmem.cap,@object
	.size		.nv.reservedSmem.cap,0x4
	.type		__assertfail,@function
